	.target	sm_90a

	.elftype	@"ET_EXEC"


//--------------------- .note.nv.tkinfo           --------------------------
	.section	.note.nv.tkinfo,"",@"SHT_NOTE"
	.sectionflags	@"SHF_NOTE_NV_TKINFO"
	.tkinfo
        /*0018*/ 	.word	0x00000002
        /*0030*/ 	.string	""
        /*0030*/ 	.string	"ptxas"
        /*0030*/ 	.string	"Cuda compilation tools, release 13.0, V13.0.88"
        /*0030*/ 	.string	"Build cuda_13.0.r13.0/compiler.36424714_0"
        /*0030*/ 	.string	"-arch sm_90a -m 64 "



//--------------------- .note.nv.cuinfo           --------------------------
	.section	.note.nv.cuinfo,"",@"SHT_NOTE"
	.sectionflags	@"SHF_NOTE_NV_CUINFO"
        /*0018*/ 	.short	0x0002
        /*001a*/ 	.short	0x005a
        /*001c*/ 	.short	0x0082
	.zero		2


//--------------------- .nv.info                  --------------------------
	.section	.nv.info,"",@"SHT_CUDA_INFO"
	.align	4


	//----- nvinfo : EIATTR_REGCOUNT
	.align		4
        /*0000*/ 	.byte	0x04, 0x2f
        /*0002*/ 	.short	(.L_15 - .L_14)
	.align		4
.L_14:
        /*0004*/ 	.word	index@(_ZN7cutlass13device_kernelINS_4gemm6kernel13GemmUniversalIN4cute5tupleIJiiiiEEENS1_10collective13CollectiveMmaINS1_34MainloopSm90TmaGmmaWarpSpecializedILi3ENS5_IJNS4_1CILi4EEESB_NSA_ILi1EEEEEENS1_35KernelTmaWarpSpecializedCooperativeEEENS5_IJNSA_ILi128EEESG_NSA_ILi64EEEEEENS_6half_tENS5_IJlSC_lEEESJ_NS5_IJSC_llEEENS4_8TiledMMAINS4_8MMA_AtomIJNS4_4SM904GMMA26MMA_64x128x16_F32F16F16_SSILNSP_5MajorE0ELSR_1ELNSP_7ScaleInE1ELSS_1EEEEEENS4_6LayoutINS5_IJNSA_ILi2EEESC_SC_EEENS5_IJSC_NSA_ILi0EEESY_EEEEENS5_IJNS4_10UnderscoreES11_S11_EEEEENS4_23SM90_TMA_LOAD_MULTICASTENS4_14ComposedLayoutINS4_7SwizzleILi3ELi4ELi3EEENS4_18smem_ptr_flag_bitsILi16EEENSV_INS5_IJNSA_ILi8EEESH_EEENS5_IJSH_SC_EEEEEEEvNS4_8identityES14_NS15_IS17_S19_NSV_INS5_IJSH_S1A_EEENS5_IJSC_SH_EEEEEEEvS1F_EENS_8epilogue10collective6detail29Sm90TmaWarpSpecializedAdapterINS1M_15DefaultEpilogueISJ_SK_SK_NS1L_6thread17LinearCombinationISJ_Li1EffLNS1Q_9ScaleType4KindE0ELNS_15FloatRoundStyleE2ESJ_EENS1_15EpilogueDefaultEEEEEvvEEEEvNT_6ParamsE)
        /*0008*/ 	.word	0x000000a8


	//----- nvinfo : EIATTR_FRAME_SIZE
	.align		4
.L_15:
        /*000c*/ 	.byte	0x04, 0x11
        /*000e*/ 	.short	(.L_17 - .L_16)
	.align		4
.L_16:
        /*0010*/ 	.word	index@(_ZN7cutlass13device_kernelINS_4gemm6kernel13GemmUniversalIN4cute5tupleIJiiiiEEENS1_10collective13CollectiveMmaINS1_34MainloopSm90TmaGmmaWarpSpecializedILi3ENS5_IJNS4_1CILi4EEESB_NSA_ILi1EEEEEENS1_35KernelTmaWarpSpecializedCooperativeEEENS5_IJNSA_ILi128EEESG_NSA_ILi64EEEEEENS_6half_tENS5_IJlSC_lEEESJ_NS5_IJSC_llEEENS4_8TiledMMAINS4_8MMA_AtomIJNS4_4SM904GMMA26MMA_64x128x16_F32F16F16_SSILNSP_5MajorE0ELSR_1ELNSP_7ScaleInE1ELSS_1EEEEEENS4_6LayoutINS5_IJNSA_ILi2EEESC_SC_EEENS5_IJSC_NSA_ILi0EEESY_EEEEENS5_IJNS4_10UnderscoreES11_S11_EEEEENS4_23SM90_TMA_LOAD_MULTICASTENS4_14ComposedLayoutINS4_7SwizzleILi3ELi4ELi3EEENS4_18smem_ptr_flag_bitsILi16EEENSV_INS5_IJNSA_ILi8EEESH_EEENS5_IJSH_SC_EEEEEEEvNS4_8identityES14_NS15_IS17_S19_NSV_INS5_IJSH_S1A_EEENS5_IJSC_SH_EEEEEEEvS1F_EENS_8epilogue10collective6detail29Sm90TmaWarpSpecializedAdapterINS1M_15DefaultEpilogueISJ_SK_SK_NS1L_6thread17LinearCombinationISJ_Li1EffLNS1Q_9ScaleType4KindE0ELNS_15FloatRoundStyleE2ESJ_EENS1_15EpilogueDefaultEEEEEvvEEEEvNT_6ParamsE)
        /*0014*/ 	.word	0x00000000


	//----- nvinfo : EIATTR_MIN_STACK_SIZE
	.align		4
.L_17:
        /*0018*/ 	.byte	0x04, 0x12
        /*001a*/ 	.short	(.L_19 - .L_18)
	.align		4
.L_18:
        /*001c*/ 	.word	index@(_ZN7cutlass13device_kernelINS_4gemm6kernel13GemmUniversalIN4cute5tupleIJiiiiEEENS1_10collective13CollectiveMmaINS1_34MainloopSm90TmaGmmaWarpSpecializedILi3ENS5_IJNS4_1CILi4EEESB_NSA_ILi1EEEEEENS1_35KernelTmaWarpSpecializedCooperativeEEENS5_IJNSA_ILi128EEESG_NSA_ILi64EEEEEENS_6half_tENS5_IJlSC_lEEESJ_NS5_IJSC_llEEENS4_8TiledMMAINS4_8MMA_AtomIJNS4_4SM904GMMA26MMA_64x128x16_F32F16F16_SSILNSP_5MajorE0ELSR_1ELNSP_7ScaleInE1ELSS_1EEEEEENS4_6LayoutINS5_IJNSA_ILi2EEESC_SC_EEENS5_IJSC_NSA_ILi0EEESY_EEEEENS5_IJNS4_10UnderscoreES11_S11_EEEEENS4_23SM90_TMA_LOAD_MULTICASTENS4_14ComposedLayoutINS4_7SwizzleILi3ELi4ELi3EEENS4_18smem_ptr_flag_bitsILi16EEENSV_INS5_IJNSA_ILi8EEESH_EEENS5_IJSH_SC_EEEEEEEvNS4_8identityES14_NS15_IS17_S19_NSV_INS5_IJSH_S1A_EEENS5_IJSC_SH_EEEEEEEvS1F_EENS_8epilogue10collective6detail29Sm90TmaWarpSpecializedAdapterINS1M_15DefaultEpilogueISJ_SK_SK_NS1L_6thread17LinearCombinationISJ_Li1EffLNS1Q_9ScaleType4KindE0ELNS_15FloatRoundStyleE2ESJ_EENS1_15EpilogueDefaultEEEEEvvEEEEvNT_6ParamsE)
        /*0020*/ 	.word	0x00000000
.L_19:


//--------------------- .nv.compat                --------------------------
	.section	.nv.compat,"",@"SHT_CUDA_COMPAT_INFO"
	.align	4
        /*0000*/ 	.byte	0x02, 0x09, 0x01, 0x00, 0x02, 0x02, 0x04, 0x00, 0x02, 0x05, 0x05, 0x00, 0x03, 0x07, 0x01, 0x01
        /*0010*/ 	.byte	0x02, 0x03, 0x01, 0x00, 0x02, 0x06, 0x01, 0x00, 0x04, 0x0b, 0x08, 0x00, 0x00, 0x00, 0x00, 0x00
        /*0020*/ 	.byte	0x00, 0x00, 0x00, 0x00


//--------------------- .nv.info._ZN7cutlass13device_kernelINS_4gemm6kernel13GemmUniversalIN4cute5tupleIJiiiiEEENS1_10collective13CollectiveMmaINS1_34MainloopSm90TmaGmmaWarpSpecializedILi3ENS5_IJNS4_1CILi4EEESB_NSA_ILi1EEEEEENS1_35KernelTmaWarpSpecializedCooperativeEEENS5_IJNSA_ILi128EEESG_NSA_ILi64EEEEEENS_6half_tENS5_IJlSC_lEEESJ_NS5_IJSC_llEEENS4_8TiledMMAINS4_8MMA_AtomIJNS4_4SM904GMMA26MMA_64x128x16_F32F16F16_SSILNSP_5MajorE0ELSR_1ELNSP_7ScaleInE1ELSS_1EEEEEENS4_6LayoutINS5_IJNSA_ILi2EEESC_SC_EEENS5_IJSC_NSA_ILi0EEESY_EEEEENS5_IJNS4_10UnderscoreES11_S11_EEEEENS4_23SM90_TMA_LOAD_MULTICASTENS4_14ComposedLayoutINS4_7SwizzleILi3ELi4ELi3EEENS4_18smem_ptr_flag_bitsILi16EEENSV_INS5_IJNSA_ILi8EEESH_EEENS5_IJSH_SC_EEEEEEEvNS4_8identityES14_NS15_IS17_S19_NSV_INS5_IJSH_S1A_EEENS5_IJSC_SH_EEEEEEEvS1F_EENS_8epilogue10collective6detail29Sm90TmaWarpSpecializedAdapterINS1M_15DefaultEpilogueISJ_SK_SK_NS1L_6thread17LinearCombinationISJ_Li1EffLNS1Q_9ScaleType4KindE0ELNS_15FloatRoundStyleE2ESJ_EENS1_15EpilogueDefaultEEEEEvvEEEEvNT_6ParamsE --------------------------
	.section	.nv.info._ZN7cutlass13device_kernelINS_4gemm6kernel13GemmUniversalIN4cute5tupleIJiiiiEEENS1_10collective13CollectiveMmaINS1_34MainloopSm90TmaGmmaWarpSpecializedILi3ENS5_IJNS4_1CILi4EEESB_NSA_ILi1EEEEEENS1_35KernelTmaWarpSpecializedCooperativeEEENS5_IJNSA_ILi128EEESG_NSA_ILi64EEEEEENS_6half_tENS5_IJlSC_lEEESJ_NS5_IJSC_llEEENS4_8TiledMMAINS4_8MMA_AtomIJNS4_4SM904GMMA26MMA_64x128x16_F32F16F16_SSILNSP_5MajorE0ELSR_1ELNSP_7ScaleInE1ELSS_1EEEEEENS4_6LayoutINS5_IJNSA_ILi2EEESC_SC_EEENS5_IJSC_NSA_ILi0EEESY_EEEEENS5_IJNS4_10UnderscoreES11_S11_EEEEENS4_23SM90_TMA_LOAD_MULTICASTENS4_14ComposedLayoutINS4_7SwizzleILi3ELi4ELi3EEENS4_18smem_ptr_flag_bitsILi16EEENSV_INS5_IJNSA_ILi8EEESH_EEENS5_IJSH_SC_EEEEEEEvNS4_8identityES14_NS15_IS17_S19_NSV_INS5_IJSH_S1A_EEENS5_IJSC_SH_EEEEEEEvS1F_EENS_8epilogue10collective6detail29Sm90TmaWarpSpecializedAdapterINS1M_15DefaultEpilogueISJ_SK_SK_NS1L_6thread17LinearCombinationISJ_Li1EffLNS1Q_9ScaleType4KindE0ELNS_15FloatRoundStyleE2ESJ_EENS1_15EpilogueDefaultEEEEEvvEEEEvNT_6ParamsE,"",@"SHT_CUDA_INFO"
	.sectionflags	@""
	.align	4


	//----- nvinfo : EIATTR_CUDA_API_VERSION
	.align		4
        /*0000*/ 	.byte	0x04, 0x37
        /*0002*/ 	.short	(.L_21 - .L_20)
.L_20:
        /*0004*/ 	.word	0x00000082


	//----- nvinfo : EIATTR_KPARAM_INFO
	.align		4
.L_21:
        /*0008*/ 	.byte	0x04, 0x17
        /*000a*/ 	.short	(.L_23 - .L_22)
.L_22:
        /*000c*/ 	.word	0x00000000
        /*0010*/ 	.short	0x0000
        /*0012*/ 	.short	0x0070
        /*0014*/ 	.byte	0x00, 0xf0, 0x01, 0x10


	//----- nvinfo : EIATTR_SPARSE_MMA_MASK
	.align		4
.L_23:
        /*0018*/ 	.byte	0x03, 0x50
        /*001a*/ 	.short	0x0000


	//----- nvinfo : EIATTR_MAXREG_COUNT
	.align		4
        /*001c*/ 	.byte	0x03, 0x1b
        /*001e*/ 	.short	0x00a8


	//----- nvinfo : EIATTR_NUM_BARRIERS
	.align		4
        /*0020*/ 	.byte	0x02, 0x4c
        /*0022*/ 	.byte	0x01
	.zero		1


	//----- nvinfo : EIATTR_EXTERNS
	.align		4
        /*0024*/ 	.byte	0x04, 0x0f
        /*0026*/ 	.short	(.L_25 - .L_24)


	//   ....[0]....
	.align		4
.L_24:
        /*0028*/ 	.word	index@(__assertfail)


	//----- nvinfo : EIATTR_MERCURY_ISA_VERSION
	.align		4
.L_25:
        /*002c*/ 	.byte	0x03, 0x5f
        /*002e*/ 	.short	0x0101


	//----- nvinfo : EIATTR_INT_WARP_WIDE_INSTR_OFFSETS
	.align		4
        /*0030*/ 	.byte	0x04, 0x31
        /*0032*/ 	.short	(.L_27 - .L_26)


	//   ....[0]....
.L_26:
        /*0034*/ 	.word	0x000004c0


	//   ....[1]....
        /*0038*/ 	.word	0x000004e0


	//   ....[2]....
        /*003c*/ 	.word	0x00000690


	//   ....[3]....
        /*0040*/ 	.word	0x00001f00


	//----- nvinfo : EIATTR_COOP_GROUP_MASK_REGIDS
	.align		4
.L_27:
        /*0044*/ 	.byte	0x04, 0x29
        /*0046*/ 	.short	(.L_29 - .L_28)


	//   ....[0]....
.L_28:
        /*0048*/ 	.word	0xffffffff


	//   ....[1]....
        /*004c*/ 	.word	0xffffffff


	//   ....[2]....
        /*0050*/ 	.word	0xffffffff


	//   ....[3]....
        /*0054*/ 	.word	0xffffffff


	//   ....[4]....
        /*0058*/ 	.word	0xffffffff


	//   ....[5]....
        /*005c*/ 	.word	0xffffffff


	//----- nvinfo : EIATTR_COOP_GROUP_INSTR_OFFSETS
	.align		4
.L_29:
        /*0060*/ 	.byte	0x04, 0x28
        /*0062*/ 	.short	(.L_31 - .L_30)


	//   ....[0]....
.L_30:
        /*0064*/ 	.word	0x00000060


	//   ....[1]....
        /*0068*/ 	.word	0x00000070


	//   ....[2]....
        /*006c*/ 	.word	0x00000130


	//   ....[3]....
        /*0070*/ 	.word	0x000002e0


	//   ....[4]....
        /*0074*/ 	.word	0x00000800


	//   ....[5]....
        /*0078*/ 	.word	0x00001480


	//----- nvinfo : EIATTR_REG_RECONFIG
	.align		4
.L_31:
        /*007c*/ 	.byte	0x01, 0x54
	.zero		2


	//----- nvinfo : EIATTR_SYSCALL_OFFSETS
	.align		4
        /*0080*/ 	.byte	0x04, 0x46
        /*0082*/ 	.short	(.L_33 - .L_32)


	//   ....[0]....
.L_32:
        /*0084*/ 	.word	0x00001670


	//----- nvinfo : EIATTR_MBARRIER_INSTR_OFFSETS
	.align		4
.L_33:
        /*0088*/ 	.byte	0x04, 0x39
        /*008a*/ 	.short	(.L_35 - .L_34)


	//   ....[0]....
.L_34:
        /*008c*/ 	.word	0x00000250
        /*0090*/ 	.word	0x000000ff
        /*0094*/ 	.word	0x00000000
        /*0098*/ 	.short	0x0100
        /*009a*/ 	.byte	0x08
	.zero		1


	//   ....[1]....
        /*009c*/ 	.word	0x00000260
        /*00a0*/ 	.word	0x000000ff
        /*00a4*/ 	.word	0x00000018
        /*00a8*/ 	.short	0x0100
        /*00aa*/ 	.byte	0x08
	.zero		1


	//   ....[2]....
        /*00ac*/ 	.word	0x00000270
        /*00b0*/ 	.word	0x000000ff
        /*00b4*/ 	.word	0x00000008
        /*00b8*/ 	.short	0x0100
        /*00ba*/ 	.byte	0x08
	.zero		1


	//   ....[3]....
        /*00bc*/ 	.word	0x00000280
        /*00c0*/ 	.word	0x000000ff
        /*00c4*/ 	.word	0x00000020
        /*00c8*/ 	.short	0x0100
        /*00ca*/ 	.byte	0x08
	.zero		1


	//   ....[4]....
        /*00cc*/ 	.word	0x00000290
        /*00d0*/ 	.word	0x000000ff
        /*00d4*/ 	.word	0x00000010
        /*00d8*/ 	.short	0x0100
        /*00da*/ 	.byte	0x08
	.zero		1


	//   ....[5]....
        /*00dc*/ 	.word	0x000002a0
        /*00e0*/ 	.word	0x000000ff
        /*00e4*/ 	.word	0x00000028
        /*00e8*/ 	.short	0x0100
        /*00ea*/ 	.byte	0x08
	.zero		1


	//   ....[6]....
        /*00ec*/ 	.word	0x00000710
        /*00f0*/ 	.word	0x000000ff
        /*00f4*/ 	.word	0x00000040
        /*00f8*/ 	.short	0x0100
        /*00fa*/ 	.byte	0x06
	.zero		1


	//   ....[7]....
        /*00fc*/ 	.word	0x000007b0
        /*0100*/ 	.word	0x000000ff
        /*0104*/ 	.word	0x00000048
        /*0108*/ 	.short	0x0100
        /*010a*/ 	.byte	0x06
	.zero		1


	//   ....[8]....
        /*010c*/ 	.word	0x00001730
        /*0110*/ 	.word	0x00000003
        /*0114*/ 	.word	0x00000000
        /*0118*/ 	.short	0x010a
        /*011a*/ 	.byte	0x3f
	.zero		1


	//   ....[9]....
        /*011c*/ 	.word	0x00001790
        /*0120*/ 	.word	0x00000003
        /*0124*/ 	.word	0x00000000
        /*0128*/ 	.short	0x010a
        /*012a*/ 	.byte	0x3f
	.zero		1


	//   ....[10]....
        /*012c*/ 	.word	0x00001b10
        /*0130*/ 	.word	0x00000005
        /*0134*/ 	.word	0x00000000
        /*0138*/ 	.short	0x010a
        /*013a*/ 	.byte	0x3f
	.zero		1


	//   ....[11]....
        /*013c*/ 	.word	0x00001b50
        /*0140*/ 	.word	0x00000005
        /*0144*/ 	.word	0x00000000
        /*0148*/ 	.short	0x010a
        /*014a*/ 	.byte	0x3f
	.zero		1


	//   ....[12]....
        /*014c*/ 	.word	0x00001db0
        /*0150*/ 	.word	0x00000004
        /*0154*/ 	.word	0x00000000
        /*0158*/ 	.short	0x0101
        /*015a*/ 	.byte	0x3f
	.zero		1


	//   ....[13]....
        /*015c*/ 	.word	0x00001fa0
        /*0160*/ 	.word	0x00000000
        /*0164*/ 	.word	0x00000000
        /*0168*/ 	.short	0x0101
        /*016a*/ 	.byte	0x3f
	.zero		1


	//   ....[14]....
        /*016c*/ 	.word	0x00007210
        /*0170*/ 	.word	0x00000015
        /*0174*/ 	.word	0x00000018
        /*0178*/ 	.short	0x010a
        /*017a*/ 	.byte	0x3f
	.zero		1


	//   ....[15]....
        /*017c*/ 	.word	0x00007640
        /*0180*/ 	.word	0x00000006
        /*0184*/ 	.word	0x00000048
        /*0188*/ 	.short	0x0101
        /*018a*/ 	.byte	0x3f
	.zero		1


	//   ....[16]....
        /*018c*/ 	.word	0x00007d70
        /*0190*/ 	.word	0x00000007
        /*0194*/ 	.word	0x00000000
        /*0198*/ 	.short	0x010a
        /*019a*/ 	.byte	0x3f
	.zero		1


	//   ....[17]....
        /*019c*/ 	.word	0x00007df0
        /*01a0*/ 	.word	0x00000006
        /*01a4*/ 	.word	0x00000000
        /*01a8*/ 	.short	0x010a
        /*01aa*/ 	.byte	0x3f
	.zero		1


	//   ....[18]....
        /*01ac*/ 	.word	0x00007e80
        /*01b0*/ 	.word	0x00000003
        /*01b4*/ 	.word	0x00000000
        /*01b8*/ 	.short	0x010a
        /*01ba*/ 	.byte	0x3f
	.zero		1


	//   ....[19]....
        /*01bc*/ 	.word	0x00007ee0
        /*01c0*/ 	.word	0x00000003
        /*01c4*/ 	.word	0x00000000
        /*01c8*/ 	.short	0x010a
        /*01ca*/ 	.byte	0x3f
	.zero		1


	//   ....[20]....
        /*01cc*/ 	.word	0x00007f30
        /*01d0*/ 	.word	0x00000005
        /*01d4*/ 	.word	0x00000000
        /*01d8*/ 	.short	0x010a
        /*01da*/ 	.byte	0x3f
	.zero		1


	//   ....[21]....
        /*01dc*/ 	.word	0x00008000
        /*01e0*/ 	.word	0x00000015
        /*01e4*/ 	.word	0x00000018
        /*01e8*/ 	.short	0x010a
        /*01ea*/ 	.byte	0x3f
	.zero		1


	//   ....[22]....
        /*01ec*/ 	.word	0x000080d0
        /*01f0*/ 	.word	0x00000007
        /*01f4*/ 	.word	0x00000000
        /*01f8*/ 	.short	0x010a
        /*01fa*/ 	.byte	0x3f
	.zero		1


	//   ....[23]....
        /*01fc*/ 	.word	0x00008120
        /*0200*/ 	.word	0x00000006
        /*0204*/ 	.word	0x00000000
        /*0208*/ 	.short	0x010a
        /*020a*/ 	.byte	0x3f
	.zero		1


	//----- nvinfo : EIATTR_NUM_MBARRIERS
	.align		4
.L_35:
        /*020c*/ 	.byte	0x03, 0x38
        /*020e*/ 	.short	0x0008


	//----- nvinfo : EIATTR_EXIT_INSTR_OFFSETS
	.align		4
        /*0210*/ 	.byte	0x04, 0x1c
        /*0212*/ 	.short	(.L_37 - .L_36)


	//   ....[0]....
.L_36:
        /*0214*/ 	.word	0x000009d0


	//   ....[1]....
        /*0218*/ 	.word	0x000011e0


	//   ....[2]....
        /*021c*/ 	.word	0x00006850


	//   ....[3]....
        /*0220*/ 	.word	0x00006db0


	//   ....[4]....
        /*0224*/ 	.word	0x00007ed0


	//----- nvinfo : EIATTR_MAX_THREADS
	.align		4
.L_37:
        /*0228*/ 	.byte	0x04, 0x05
        /*022a*/ 	.short	(.L_39 - .L_38)
.L_38:
        /*022c*/ 	.word	0x00000180
        /*0230*/ 	.word	0x00000001
        /*0234*/ 	.word	0x00000001


	//----- nvinfo : EIATTR_CRS_STACK_SIZE
	.align		4
.L_39:
        /*0238*/ 	.byte	0x04, 0x1e
        /*023a*/ 	.short	(.L_41 - .L_40)
.L_40:
        /*023c*/ 	.word	0x00000000


	//----- nvinfo : EIATTR_CBANK_PARAM_SIZE
	.align		4
.L_41:
        /*0240*/ 	.byte	0x03, 0x19
        /*0242*/ 	.short	0x0470


	//----- nvinfo : EIATTR_PARAM_CBANK
	.align		4
        /*0244*/ 	.byte	0x04, 0x0a
        /*0246*/ 	.short	(.L_43 - .L_42)
	.align		4
.L_42:
        /*0248*/ 	.word	index@(.nv.constant0._ZN7cutlass13device_kernelINS_4gemm6kernel13GemmUniversalIN4cute5tupleIJiiiiEEENS1_10collective13CollectiveMmaINS1_34MainloopSm90TmaGmmaWarpSpecializedILi3ENS5_IJNS4_1CILi4EEESB_NSA_ILi1EEEEEENS1_35KernelTmaWarpSpecializedCooperativeEEENS5_IJNSA_ILi128EEESG_NSA_ILi64EEEEEENS_6half_tENS5_IJlSC_lEEESJ_NS5_IJSC_llEEENS4_8TiledMMAINS4_8MMA_AtomIJNS4_4SM904GMMA26MMA_64x128x16_F32F16F16_SSILNSP_5MajorE0ELSR_1ELNSP_7ScaleInE1ELSS_1EEEEEENS4_6LayoutINS5_IJNSA_ILi2EEESC_SC_EEENS5_IJSC_NSA_ILi0EEESY_EEEEENS5_IJNS4_10UnderscoreES11_S11_EEEEENS4_23SM90_TMA_LOAD_MULTICASTENS4_14ComposedLayoutINS4_7SwizzleILi3ELi4ELi3EEENS4_18smem_ptr_flag_bitsILi16EEENSV_INS5_IJNSA_ILi8EEESH_EEENS5_IJSH_SC_EEEEEEEvNS4_8identityES14_NS15_IS17_S19_NSV_INS5_IJSH_S1A_EEENS5_IJSC_SH_EEEEEEEvS1F_EENS_8epilogue10collective6detail29Sm90TmaWarpSpecializedAdapterINS1M_15DefaultEpilogueISJ_SK_SK_NS1L_6thread17LinearCombinationISJ_Li1EffLNS1Q_9ScaleType4KindE0ELNS_15FloatRoundStyleE2ESJ_EENS1_15EpilogueDefaultEEEEEvvEEEEvNT_6ParamsE)
        /*024c*/ 	.short	0x0210
        /*024e*/ 	.short	0x0470


	//----- nvinfo : EIATTR_SW_WAR
	.align		4
.L_43:
        /*0250*/ 	.byte	0x04, 0x36
        /*0252*/ 	.short	(.L_45 - .L_44)
.L_44:
        /*0254*/ 	.word	0x00000008
.L_45:


//--------------------- .nv.callgraph             --------------------------
	.section	.nv.callgraph,"",@"SHT_CUDA_CALLGRAPH"
	.align	4
	.sectionentsize	8
	.align		4
        /*0000*/ 	.word	0x00000000
	.align		4
        /*0004*/ 	.word	0xffffffff
	.align		4
        /*0008*/ 	.word	index@(_ZN7cutlass13device_kernelINS_4gemm6kernel13GemmUniversalIN4cute5tupleIJiiiiEEENS1_10collective13CollectiveMmaINS1_34MainloopSm90TmaGmmaWarpSpecializedILi3ENS5_IJNS4_1CILi4EEESB_NSA_ILi1EEEEEENS1_35KernelTmaWarpSpecializedCooperativeEEENS5_IJNSA_ILi128EEESG_NSA_ILi64EEEEEENS_6half_tENS5_IJlSC_lEEESJ_NS5_IJSC_llEEENS4_8TiledMMAINS4_8MMA_AtomIJNS4_4SM904GMMA26MMA_64x128x16_F32F16F16_SSILNSP_5MajorE0ELSR_1ELNSP_7ScaleInE1ELSS_1EEEEEENS4_6LayoutINS5_IJNSA_ILi2EEESC_SC_EEENS5_IJSC_NSA_ILi0EEESY_EEEEENS5_IJNS4_10UnderscoreES11_S11_EEEEENS4_23SM90_TMA_LOAD_MULTICASTENS4_14ComposedLayoutINS4_7SwizzleILi3ELi4ELi3EEENS4_18smem_ptr_flag_bitsILi16EEENSV_INS5_IJNSA_ILi8EEESH_EEENS5_IJSH_SC_EEEEEEEvNS4_8identityES14_NS15_IS17_S19_NSV_INS5_IJSH_S1A_EEENS5_IJSC_SH_EEEEEEEvS1F_EENS_8epilogue10collective6detail29Sm90TmaWarpSpecializedAdapterINS1M_15DefaultEpilogueISJ_SK_SK_NS1L_6thread17LinearCombinationISJ_Li1EffLNS1Q_9ScaleType4KindE0ELNS_15FloatRoundStyleE2ESJ_EENS1_15EpilogueDefaultEEEEEvvEEEEvNT_6ParamsE)
	.align		4
        /*000c*/ 	.word	index@(__assertfail)
	.align		4
        /*0010*/ 	.word	0x00000000
	.align		4
        /*0014*/ 	.word	0xfffffffe
	.align		4
        /*0018*/ 	.word	0x00000000
	.align		4
        /*001c*/ 	.word	0xfffffffd
	.align		4
        /*0020*/ 	.word	0x00000000
	.align		4
        /*0024*/ 	.word	0xfffffffc


//--------------------- .nv.constant4             --------------------------
	.section	.nv.constant4,"a",@progbits
	.align	8
	.align		8
.nv.constant4:
        /*0000*/ 	.dword	__assertfail
	.align		8
        /*0008*/ 	.dword	__unnamed_1
	.align		8
        /*0010*/ 	.dword	_ZN40_INTERNAL_ecefbc1d_4_k_cu_55212114_291334cuda3std3__45__cpo5beginE
	.align		8
        /*0018*/ 	.dword	_ZN40_INTERNAL_ecefbc1d_4_k_cu_55212114_291334cuda3std3__45__cpo3endE
	.align		8
        /*0020*/ 	.dword	_ZN40_INTERNAL_ecefbc1d_4_k_cu_55212114_291334cuda3std3__45__cpo6cbeginE
	.align		8
        /*0028*/ 	.dword	_ZN40_INTERNAL_ecefbc1d_4_k_cu_55212114_291334cuda3std3__45__cpo4cendE
	.align		8
        /*0030*/ 	.dword	_ZN40_INTERNAL_ecefbc1d_4_k_cu_55212114_291334cuda3std3__442_GLOBAL__N__ecefbc1d_4_k_cu_55212114_291336ignoreE
	.align		8
        /*0038*/ 	.dword	_ZN40_INTERNAL_ecefbc1d_4_k_cu_55212114_291334cuda3std3__419piecewise_constructE
	.align		8
        /*0040*/ 	.dword	_ZN40_INTERNAL_ecefbc1d_4_k_cu_55212114_291334cuda3std3__48in_placeE
	.align		8
        /*0048*/ 	.dword	_ZN40_INTERNAL_ecefbc1d_4_k_cu_55212114_291334cuda3std6ranges3__45__cpo4swapE
	.align		8
        /*0050*/ 	.dword	_ZN40_INTERNAL_ecefbc1d_4_k_cu_55212114_291334cuda3std6ranges3__45__cpo9iter_moveE
	.align		8
        /*0058*/ 	.dword	_ZN40_INTERNAL_ecefbc1d_4_k_cu_55212114_291334cute7productE
	.align		8
        /*0060*/ 	.dword	_ZN40_INTERNAL_ecefbc1d_4_k_cu_55212114_291334cute1_E
	.align		8
        /*0068*/ 	.dword	$str$22
	.align		8
        /*0070*/ 	.dword	$str$23


//--------------------- .text._ZN7cutlass13device_kernelINS_4gemm6kernel13GemmUniversalIN4cute5tupleIJiiiiEEENS1_10collective13CollectiveMmaINS1_34MainloopSm90TmaGmmaWarpSpecializedILi3ENS5_IJNS4_1CILi4EEESB_NSA_ILi1EEEEEENS1_35KernelTmaWarpSpecializedCooperativeEEENS5_IJNSA_ILi128EEESG_NSA_ILi64EEEEEENS_6half_tENS5_IJlSC_lEEESJ_NS5_IJSC_llEEENS4_8TiledMMAINS4_8MMA_AtomIJNS4_4SM904GMMA26MMA_64x128x16_F32F16F16_SSILNSP_5MajorE0ELSR_1ELNSP_7ScaleInE1ELSS_1EEEEEENS4_6LayoutINS5_IJNSA_ILi2EEESC_SC_EEENS5_IJSC_NSA_ILi0EEESY_EEEEENS5_IJNS4_10UnderscoreES11_S11_EEEEENS4_23SM90_TMA_LOAD_MULTICASTENS4_14ComposedLayoutINS4_7SwizzleILi3ELi4ELi3EEENS4_18smem_ptr_flag_bitsILi16EEENSV_INS5_IJNSA_ILi8EEESH_EEENS5_IJSH_SC_EEEEEEEvNS4_8identityES14_NS15_IS17_S19_NSV_INS5_IJSH_S1A_EEENS5_IJSC_SH_EEEEEEEvS1F_EENS_8epilogue10collective6detail29Sm90TmaWarpSpecializedAdapterINS1M_15DefaultEpilogueISJ_SK_SK_NS1L_6thread17LinearCombinationISJ_Li1EffLNS1Q_9ScaleType4KindE0ELNS_15FloatRoundStyleE2ESJ_EENS1_15EpilogueDefaultEEEEEvvEEEEvNT_6ParamsE --------------------------
	.section	.text._ZN7cutlass13device_kernelINS_4gemm6kernel13GemmUniversalIN4cute5tupleIJiiiiEEENS1_10collective13CollectiveMmaINS1_34MainloopSm90TmaGmmaWarpSpecializedILi3ENS5_IJNS4_1CILi4EEESB_NSA_ILi1EEEEEENS1_35KernelTmaWarpSpecializedCooperativeEEENS5_IJNSA_ILi128EEESG_NSA_ILi64EEEEEENS_6half_tENS5_IJlSC_lEEESJ_NS5_IJSC_llEEENS4_8TiledMMAINS4_8MMA_AtomIJNS4_4SM904GMMA26MMA_64x128x16_F32F16F16_SSILNSP_5MajorE0ELSR_1ELNSP_7ScaleInE1ELSS_1EEEEEENS4_6LayoutINS5_IJNSA_ILi2EEESC_SC_EEENS5_IJSC_NSA_ILi0EEESY_EEEEENS5_IJNS4_10UnderscoreES11_S11_EEEEENS4_23SM90_TMA_LOAD_MULTICASTENS4_14ComposedLayoutINS4_7SwizzleILi3ELi4ELi3EEENS4_18smem_ptr_flag_bitsILi16EEENSV_INS5_IJNSA_ILi8EEESH_EEENS5_IJSH_SC_EEEEEEEvNS4_8identityES14_NS15_IS17_S19_NSV_INS5_IJSH_S1A_EEENS5_IJSC_SH_EEEEEEEvS1F_EENS_8epilogue10collective6detail29Sm90TmaWarpSpecializedAdapterINS1M_15DefaultEpilogueISJ_SK_SK_NS1L_6thread17LinearCombinationISJ_Li1EffLNS1Q_9ScaleType4KindE0ELNS_15FloatRoundStyleE2ESJ_EENS1_15EpilogueDefaultEEEEEvvEEEEvNT_6ParamsE,"ax",@progbits
	.align	128
.text._ZN7cutlass13device_kernelINS_4gemm6kernel13GemmUniversalIN4cute5tupleIJiiiiEEENS1_10collective13CollectiveMmaINS1_34MainloopSm90TmaGmmaWarpSpecializedILi3ENS5_IJNS4_1CILi4EEESB_NSA_ILi1EEEEEENS1_35KernelTmaWarpSpecializedCooperativeEEENS5_IJNSA_ILi128EEESG_NSA_ILi64EEEEEENS_6half_tENS5_IJlSC_lEEESJ_NS5_IJSC_llEEENS4_8TiledMMAINS4_8MMA_AtomIJNS4_4SM904GMMA26MMA_64x128x16_F32F16F16_SSILNSP_5MajorE0ELSR_1ELNSP_7ScaleInE1ELSS_1EEEEEENS4_6LayoutINS5_IJNSA_ILi2EEESC_SC_EEENS5_IJSC_NSA_ILi0EEESY_EEEEENS5_IJNS4_10UnderscoreES11_S11_EEEEENS4_23SM90_TMA_LOAD_MULTICASTENS4_14ComposedLayoutINS4_7SwizzleILi3ELi4ELi3EEENS4_18smem_ptr_flag_bitsILi16EEENSV_INS5_IJNSA_ILi8EEESH_EEENS5_IJSH_SC_EEEEEEEvNS4_8identityES14_NS15_IS17_S19_NSV_INS5_IJSH_S1A_EEENS5_IJSC_SH_EEEEEEEvS1F_EENS_8epilogue10collective6detail29Sm90TmaWarpSpecializedAdapterINS1M_15DefaultEpilogueISJ_SK_SK_NS1L_6thread17LinearCombinationISJ_Li1EffLNS1Q_9ScaleType4KindE0ELNS_15FloatRoundStyleE2ESJ_EENS1_15EpilogueDefaultEEEEEvvEEEEvNT_6ParamsE:
        .type           _ZN7cutlass13device_kernelINS_4gemm6kernel13GemmUniversalIN4cute5tupleIJiiiiEEENS1_10collective13CollectiveMmaINS1_34MainloopSm90TmaGmmaWarpSpecializedILi3ENS5_IJNS4_1CILi4EEESB_NSA_ILi1EEEEEENS1_35KernelTmaWarpSpecializedCooperativeEEENS5_IJNSA_ILi128EEESG_NSA_ILi64EEEEEENS_6half_tENS5_IJlSC_lEEESJ_NS5_IJSC_llEEENS4_8TiledMMAINS4_8MMA_AtomIJNS4_4SM904GMMA26MMA_64x128x16_F32F16F16_SSILNSP_5MajorE0ELSR_1ELNSP_7ScaleInE1ELSS_1EEEEEENS4_6LayoutINS5_IJNSA_ILi2EEESC_SC_EEENS5_IJSC_NSA_ILi0EEESY_EEEEENS5_IJNS4_10UnderscoreES11_S11_EEEEENS4_23SM90_TMA_LOAD_MULTICASTENS4_14ComposedLayoutINS4_7SwizzleILi3ELi4ELi3EEENS4_18smem_ptr_flag_bitsILi16EEENSV_INS5_IJNSA_ILi8EEESH_EEENS5_IJSH_SC_EEEEEEEvNS4_8identityES14_NS15_IS17_S19_NSV_INS5_IJSH_S1A_EEENS5_IJSC_SH_EEEEEEEvS1F_EENS_8epilogue10collective6detail29Sm90TmaWarpSpecializedAdapterINS1M_15DefaultEpilogueISJ_SK_SK_NS1L_6thread17LinearCombinationISJ_Li1EffLNS1Q_9ScaleType4KindE0ELNS_15FloatRoundStyleE2ESJ_EENS1_15EpilogueDefaultEEEEEvvEEEEvNT_6ParamsE,@function
        .size           _ZN7cutlass13device_kernelINS_4gemm6kernel13GemmUniversalIN4cute5tupleIJiiiiEEENS1_10collective13CollectiveMmaINS1_34MainloopSm90TmaGmmaWarpSpecializedILi3ENS5_IJNS4_1CILi4EEESB_NSA_ILi1EEEEEENS1_35KernelTmaWarpSpecializedCooperativeEEENS5_IJNSA_ILi128EEESG_NSA_ILi64EEEEEENS_6half_tENS5_IJlSC_lEEESJ_NS5_IJSC_llEEENS4_8TiledMMAINS4_8MMA_AtomIJNS4_4SM904GMMA26MMA_64x128x16_F32F16F16_SSILNSP_5MajorE0ELSR_1ELNSP_7ScaleInE1ELSS_1EEEEEENS4_6LayoutINS5_IJNSA_ILi2EEESC_SC_EEENS5_IJSC_NSA_ILi0EEESY_EEEEENS5_IJNS4_10UnderscoreES11_S11_EEEEENS4_23SM90_TMA_LOAD_MULTICASTENS4_14ComposedLayoutINS4_7SwizzleILi3ELi4ELi3EEENS4_18smem_ptr_flag_bitsILi16EEENSV_INS5_IJNSA_ILi8EEESH_EEENS5_IJSH_SC_EEEEEEEvNS4_8identityES14_NS15_IS17_S19_NSV_INS5_IJSH_S1A_EEENS5_IJSC_SH_EEEEEEEvS1F_EENS_8epilogue10collective6detail29Sm90TmaWarpSpecializedAdapterINS1M_15DefaultEpilogueISJ_SK_SK_NS1L_6thread17LinearCombinationISJ_Li1EffLNS1Q_9ScaleType4KindE0ELNS_15FloatRoundStyleE2ESJ_EENS1_15EpilogueDefaultEEEEEvvEEEEvNT_6ParamsE,(.L_x_195 - _ZN7cutlass13device_kernelINS_4gemm6kernel13GemmUniversalIN4cute5tupleIJiiiiEEENS1_10collective13CollectiveMmaINS1_34MainloopSm90TmaGmmaWarpSpecializedILi3ENS5_IJNS4_1CILi4EEESB_NSA_ILi1EEEEEENS1_35KernelTmaWarpSpecializedCooperativeEEENS5_IJNSA_ILi128EEESG_NSA_ILi64EEEEEENS_6half_tENS5_IJlSC_lEEESJ_NS5_IJSC_llEEENS4_8TiledMMAINS4_8MMA_AtomIJNS4_4SM904GMMA26MMA_64x128x16_F32F16F16_SSILNSP_5MajorE0ELSR_1ELNSP_7ScaleInE1ELSS_1EEEEEENS4_6LayoutINS5_IJNSA_ILi2EEESC_SC_EEENS5_IJSC_NSA_ILi0EEESY_EEEEENS5_IJNS4_10UnderscoreES11_S11_EEEEENS4_23SM90_TMA_LOAD_MULTICASTENS4_14ComposedLayoutINS4_7SwizzleILi3ELi4ELi3EEENS4_18smem_ptr_flag_bitsILi16EEENSV_INS5_IJNSA_ILi8EEESH_EEENS5_IJSH_SC_EEEEEEEvNS4_8identityES14_NS15_IS17_S19_NSV_INS5_IJSH_S1A_EEENS5_IJSC_SH_EEEEEEEvS1F_EENS_8epilogue10collective6detail29Sm90TmaWarpSpecializedAdapterINS1M_15DefaultEpilogueISJ_SK_SK_NS1L_6thread17LinearCombinationISJ_Li1EffLNS1Q_9ScaleType4KindE0ELNS_15FloatRoundStyleE2ESJ_EENS1_15EpilogueDefaultEEEEEvvEEEEvNT_6ParamsE)
        .other          _ZN7cutlass13device_kernelINS_4gemm6kernel13GemmUniversalIN4cute5tupleIJiiiiEEENS1_10collective13CollectiveMmaINS1_34MainloopSm90TmaGmmaWarpSpecializedILi3ENS5_IJNS4_1CILi4EEESB_NSA_ILi1EEEEEENS1_35KernelTmaWarpSpecializedCooperativeEEENS5_IJNSA_ILi128EEESG_NSA_ILi64EEEEEENS_6half_tENS5_IJlSC_lEEESJ_NS5_IJSC_llEEENS4_8TiledMMAINS4_8MMA_AtomIJNS4_4SM904GMMA26MMA_64x128x16_F32F16F16_SSILNSP_5MajorE0ELSR_1ELNSP_7ScaleInE1ELSS_1EEEEEENS4_6LayoutINS5_IJNSA_ILi2EEESC_SC_EEENS5_IJSC_NSA_ILi0EEESY_EEEEENS5_IJNS4_10UnderscoreES11_S11_EEEEENS4_23SM90_TMA_LOAD_MULTICASTENS4_14ComposedLayoutINS4_7SwizzleILi3ELi4ELi3EEENS4_18smem_ptr_flag_bitsILi16EEENSV_INS5_IJNSA_ILi8EEESH_EEENS5_IJSH_SC_EEEEEEEvNS4_8identityES14_NS15_IS17_S19_NSV_INS5_IJSH_S1A_EEENS5_IJSC_SH_EEEEEEEvS1F_EENS_8epilogue10collective6detail29Sm90TmaWarpSpecializedAdapterINS1M_15DefaultEpilogueISJ_SK_SK_NS1L_6thread17LinearCombinationISJ_Li1EffLNS1Q_9ScaleType4KindE0ELNS_15FloatRoundStyleE2ESJ_EENS1_15EpilogueDefaultEEEEEvvEEEEvNT_6ParamsE,@"STO_CUDA_ENTRY STV_DEFAULT"
_ZN7cutlass13device_kernelINS_4gemm6kernel13GemmUniversalIN4cute5tupleIJiiiiEEENS1_10collective13CollectiveMmaINS1_34MainloopSm90TmaGmmaWarpSpecializedILi3ENS5_IJNS4_1CILi4EEESB_NSA_ILi1EEEEEENS1_35KernelTmaWarpSpecializedCooperativeEEENS5_IJNSA_ILi128EEESG_NSA_ILi64EEEEEENS_6half_tENS5_IJlSC_lEEESJ_NS5_IJSC_llEEENS4_8TiledMMAINS4_8MMA_AtomIJNS4_4SM904GMMA26MMA_64x128x16_F32F16F16_SSILNSP_5MajorE0ELSR_1ELNSP_7ScaleInE1ELSS_1EEEEEENS4_6LayoutINS5_IJNSA_ILi2EEESC_SC_EEENS5_IJSC_NSA_ILi0EEESY_EEEEENS5_IJNS4_10UnderscoreES11_S11_EEEEENS4_23SM90_TMA_LOAD_MULTICASTENS4_14ComposedLayoutINS4_7SwizzleILi3ELi4ELi3EEENS4_18smem_ptr_flag_bitsILi16EEENSV_INS5_IJNSA_ILi8EEESH_EEENS5_IJSH_SC_EEEEEEEvNS4_8identityES14_NS15_IS17_S19_NSV_INS5_IJSH_S1A_EEENS5_IJSC_SH_EEEEEEEvS1F_EENS_8epilogue10collective6detail29Sm90TmaWarpSpecializedAdapterINS1M_15DefaultEpilogueISJ_SK_SK_NS1L_6thread17LinearCombinationISJ_Li1EffLNS1Q_9ScaleType4KindE0ELNS_15FloatRoundStyleE2ESJ_EENS1_15EpilogueDefaultEEEEEvvEEEEvNT_6ParamsE:
[----:B------:R-:W0:Y:S01]  /*0000*/  LDC R1, c[0x0][0x28] ;  /* 0x00000a00ff017b82 */ /* 0x000e220000000800 */
[----:B------:R-:W1:Y:S01]  /*0010*/  S2R R95, SR_TID.X ;  /* 0x00000000005f7919 */ /* 0x000e620000002100 */
[----:B------:R-:W-:Y:S01]  /*0020*/  ELECT P0, URZ, PT ;  /* 0x00000000003f782f */ /* 0x000fe20003800000 */
[----:B------:R-:W-:Y:S01]  /*0030*/  BSSY B0, `(.L_x_0) ;  /* 0x000000f000007945 */ /* 0x000fe20003800000 */
[--C-:B-1----:R-:W-:Y:S02]  /*0040*/  SHF.R.U32.HI R0, RZ, 0x5, R95.reuse ;  /* 0x00000005ff007819 */ /* 0x102fe4000001165f */
[----:B------:R-:W-:-:S03]  /*0050*/  SHF.R.U32.HI R7, RZ, 0x7, R95 ;  /* 0x00000007ff077819 */ /* 0x000fc6000001165f */
[----:B------:R-:W1:Y:S04]  /*0060*/  SHFL.IDX PT, R3, R0, RZ, 0x1f ;  /* 0x00001fff00037589 */ /* 0x000e6800000e0000 */
[----:B------:R2:W3:Y:S01]  /*0070*/  SHFL.IDX PT, R2, R7, RZ, 0x1f ;  /* 0x00001fff07027589 */ /* 0x0004e200000e0000 */
[----:B-1----:R-:W-:-:S13]  /*0080*/  ISETP.NE.OR P0, PT, R3, RZ, !P0 ;  /* 0x000000ff0300720c */ /* 0x002fda0004705670 */
[----:B0-23--:R-:W-:Y:S05]  /*0090*/  @P0 BRA `(.L_x_1) ;  /* 0x0000000000200947 */ /* 0x00dfea0003800000 */
[----:B------:R-:W-:Y:S02]  /*00a0*/  ULDC.64 UR4, c[0x0][0x198] ;  /* 0x0000660000047ab9 */ /* 0x000fe40000000a00 */
[----:B------:R-:W-:Y:S02]  /*00b0*/  UIADD3 UR6, UP0, UR4, 0xf0, URZ ;  /* 0x000000f004067890 */ /* 0x000fe4000ff1e03f */
[----:B------:R-:W-:Y:S02]  /*00c0*/  UIADD3 UR4, UP1, UR4, 0x1f0, URZ ;  /* 0x000001f004047890 */ /* 0x000fe4000ff3e03f */
[----:B------:R-:W-:Y:S02]  /*00d0*/  UIADD3.X UR7, URZ, UR5, URZ, UP0, !UPT ;  /* 0x000000053f077290 */ /* 0x000fe400087fe43f */
[----:B------:R-:W-:-:S07]  /*00e0*/  UIADD3.X UR5, URZ, UR5, URZ, UP1, !UPT ;  /* 0x000000053f057290 */ /* 0x000fce0008ffe43f */
[----:B------:R0:W-:Y:S02]  /*00f0*/  UTMACCTL.PF [UR6] ;  /* 0x00000000060079b9 */ /* 0x0001e40008040000 */
[----:B------:R0:W-:Y:S02]  /*0100*/  UTMACCTL.PF [UR4] ;  /* 0x00000000040079b9 */ /* 0x0001e40008040000 */
[----:B0-----:R-:W-:Y:S01]  /*0110*/  NOP ;  /* 0x0000000000007918 */ /* 0x001fe20000000000 */
.L_x_1:
[----:B------:R-:W-:Y:S05]  /*0120*/  BSYNC B0 ;  /* 0x0000000000007941 */ /* 0x000fea0003800000 */
.L_x_0:
[----:B------:R-:W0:Y:S01]  /*0130*/  SHFL.IDX PT, R5, R0, RZ, 0x1f ;  /* 0x00001fff00057589 */ /* 0x000e2200000e0000 */
[----:B------:R-:W-:-:S04]  /*0140*/  SHF.R.S32.HI R4, RZ, 0x1f, R95 ;  /* 0x0000001fff047819 */ /* 0x000fc8000001145f */
[----:B------:R-:W-:Y:S02]  /*0150*/  LEA.HI R4, R4, R95, RZ, 0x7 ;  /* 0x0000005f04047211 */ /* 0x000fe400078f38ff */
[----:B0-----:R-:W-:-:S13]  /*0160*/  ISETP.NE.AND P0, PT, R5, RZ, PT ;  /* 0x000000ff0500720c */ /* 0x001fda0003f05270 */
[----:B------:R-:W-:Y:S05]  /*0170*/  @P0 BRA `(.L_x_2) ;  /* 0x0000000000500947 */ /* 0x000fea0003800000 */
[----:B------:R-:W0:Y:S01]  /*0180*/  S2UR UR8, SR_CgaCtaId ;  /* 0x00000000000879c3 */ /* 0x000e220000008800 */
[----:B------:R-:W-:Y:S01]  /*0190*/  UMOV UR4, 0x400 ;  /* 0x0000040000047882 */ /* 0x000fe20000000000 */
[----:B------:R-:W-:Y:S01]  /*01a0*/  UMOV UR5, 0x1 ;  /* 0x0000000100057882 */ /* 0x000fe20000000000 */
[----:B------:R-:W-:Y:S01]  /*01b0*/  UMOV UR6, 0xe ;  /* 0x0000000e00067882 */ /* 0x000fe20000000000 */
[----:B------:R-:W-:Y:S01]  /*01c0*/  ELECT P0, URZ, PT ;  /* 0x00000000003f782f */ /* 0x000fe20003800000 */
[----:B------:R-:W-:-:S04]  /*01d0*/  UIADD3 UR6, -UR6, 0x100000, URZ ;  /* 0x0010000006067890 */ /* 0x000fc8000fffe13f */
[----:B------:R-:W-:Y:S02]  /*01e0*/  USHF.L.U32 UR7, UR6, 0xb, URZ ;  /* 0x0000000b06077899 */ /* 0x000fe4000800063f */
[----:B------:R-:W-:Y:S02]  /*01f0*/  USHF.L.U32 UR6, UR6, 0x1, URZ ;  /* 0x0000000106067899 */ /* 0x000fe4000800063f */
[----:B0-----:R-:W-:Y:S02]  /*0200*/  ULEA UR8, UR8, UR4, 0x18 ;  /* 0x0000000408087291 */ /* 0x001fe4000f8ec03f */
[----:B------:R-:W-:-:S04]  /*0210*/  UIADD3 UR4, -UR5, 0x100000, URZ ;  /* 0x0010000005047890 */ /* 0x000fc8000fffe13f */
[----:B------:R-:W-:Y:S02]  /*0220*/  USHF.L.U32 UR5, UR4, 0xb, URZ ;  /* 0x0000000b04057899 */ /* 0x000fe4000800063f */
[----:B------:R-:W-:Y:S01]  /*0230*/  USHF.L.U32 UR4, UR4, 0x1, URZ ;  /* 0x0000000104047899 */ /* 0x000fe2000800063f */
[----:B------:R-:W0:Y:S11]  /*0240*/  FENCE.VIEW.ASYNC.S ;  /* 0x00000000000073c6 */ /* 0x000e360000000000 */
[----:B0-----:R0:W1:Y:S01]  /*0250*/  SYNCS.EXCH.64 URZ, [UR8], UR4 ;  /* 0x00000004083f75b2 */ /* 0x0010620008000100 */
[----:B------:R0:W2:Y:S01]  /*0260*/  SYNCS.EXCH.64 URZ, [UR8+0x18], UR6 ;  /* 0x00001806083f75b2 */ /* 0x0000a20008000100 */
[----:B------:R0:W3:Y:S01]  /*0270*/  SYNCS.EXCH.64 URZ, [UR8+0x8], UR4 ;  /* 0x00000804083f75b2 */ /* 0x0000e20008000100 */
[----:B------:R0:W4:Y:S01]  /*0280*/  SYNCS.EXCH.64 URZ, [UR8+0x20], UR6 ;  /* 0x00002006083f75b2 */ /* 0x0001220008000100 */
[----:B------:R0:W0:Y:S01]  /*0290*/  SYNCS.EXCH.64 URZ, [UR8+0x10], UR4 ;  /* 0x00001004083f75b2 */ /* 0x0000220008000100 */
[----:B------:R0:W0:Y:S01]  /*02a0*/  SYNCS.EXCH.64 URZ, [UR8+0x28], UR6 ;  /* 0x00002806083f75b2 */ /* 0x0000220008000100 */
[----:B------:R-:W-:Y:S01]  /*02b0*/  NOP ;  /* 0x0000000000007918 */ /* 0x000fe20000000000 */
.L_x_2:
[----:B0-----:R-:W0:Y:S01]  /*02c0*/  S2UR UR8, SR_CTAID.X ;  /* 0x00000000000879c3 */ /* 0x001e220000002500 */
[----:B------:R-:W-:Y:S01]  /*02d0*/  LOP3.LUT R4, R4, 0xffffff80, RZ, 0xc0, !PT ;  /* 0xffffff8004047812 */ /* 0x000fe200078ec0ff */
[----:B------:R-:W5:Y:S01]  /*02e0*/  SHFL.IDX PT, R0, R0, RZ, 0x1f ;  /* 0x00001fff00007589 */ /* 0x000f6200000e0000 */
[----:B------:R-:W-:Y:S01]  /*02f0*/  SHF.R.S32.HI R10, RZ, 0x1f, R5 ;  /* 0x0000001fff0a7819 */ /* 0x000fe20000011405 */
[----:B------:R-:W-:Y:S01]  /*0300*/  ULDC UR4, c[0x0][0x150] ;  /* 0x0000540000047ab9 */ /* 0x000fe20000000800 */
[----:B------:R-:W-:Y:S01]  /*0310*/  ELECT P0, URZ, PT ;  /* 0x00000000003f782f */ /* 0x000fe20003800000 */
[----:B------:R-:W-:Y:S01]  /*0320*/  IMAD.IADD R8, R95, 0x1, -R4 ;  /* 0x000000015f087824 */ /* 0x000fe200078e0a04 */
[----:B------:R-:W-:Y:S01]  /*0330*/  LEA.HI R10, R10, R5, RZ, 0x2 ;  /* 0x000000050a0a7211 */ /* 0x000fe200078f10ff */
[----:B------:R-:W1:Y:S01]  /*0340*/  S2R R4, SR_CTAID.Y ;  /* 0x0000000000047919 */ /* 0x000e620000002600 */
[----:B------:R-:W2:Y:S01]  /*0350*/  LDC R12, c[0x0][0x144] ;  /* 0x00005100ff0c7b82 */ /* 0x000ea20000000800 */
[----:B------:R-:W-:Y:S01]  /*0360*/  NOP ;  /* 0x0000000000007918 */ /* 0x000fe20000000000 */
[----:B------:R-:W-:Y:S01]  /*0370*/  SHF.R.S32.HI R9, RZ, 0x1f, R8 ;  /* 0x0000001fff097819 */ /* 0x000fe20000011408 */
[----:B------:R-:W-:Y:S01]  /*0380*/  NOP ;  /* 0x0000000000007918 */ /* 0x000fe20000000000 */
[----:B------:R-:W-:Y:S01]  /*0390*/  LOP3.LUT R10, R10, 0x3ffffffc, RZ, 0xc0, !PT ;  /* 0x3ffffffc0a0a7812 */ /* 0x000fe200078ec0ff */
[----:B------:R-:W-:Y:S01]  /*03a0*/  IMAD.MOV.U32 R22, RZ, RZ, 0x1 ;  /* 0x00000001ff167424 */ /* 0x000fe200078e00ff */
[----:B------:R-:W-:-:S02]  /*03b0*/  LEA.HI R9, R9, R8, RZ, 0x3 ;  /* 0x0000000809097211 */ /* 0x000fc400078f18ff */
[----:B------:R-:W3:Y:S01]  /*03c0*/  LDC R13, c[0x0][0x140] ;  /* 0x00005000ff0d7b82 */ /* 0x000ee20000000800 */
[----:B------:R-:W-:Y:S01]  /*03d0*/  IMAD.IADD R10, R5, 0x1, -R10 ;  /* 0x00000001050a7824 */ /* 0x000fe200078e0a0a */
[--C-:B------:R-:W-:Y:S02]  /*03e0*/  SHF.R.S32.HI R6, RZ, 0x3, R9.reuse ;  /* 0x00000003ff067819 */ /* 0x100fe40000011409 */
[----:B------:R-:W-:Y:S02]  /*03f0*/  SHF.R.S32.HI R9, RZ, 0x1f, R9 ;  /* 0x0000001fff097819 */ /* 0x000fe40000011409 */
[----:B------:R-:W-:Y:S02]  /*0400*/  ISETP.NE.AND P3, PT, R2, RZ, PT ;  /* 0x000000ff0200720c */ /* 0x000fe40003f65270 */
[----:B0-----:R-:W-:Y:S02]  /*0410*/  I2FP.F32.U32 R11, UR8 ;  /* 0x00000008000b7c45 */ /* 0x001fe40008201000 */
[----:B------:R-:W-:-:S02]  /*0420*/  LEA.HI R9, R9, R6, RZ, 0x2 ;  /* 0x0000000609097211 */ /* 0x000fc400078f10ff */
[----:B-----5:R-:W-:Y:S01]  /*0430*/  ISETP.NE.OR P0, PT, R0, RZ, !P0 ;  /* 0x000000ff0000720c */ /* 0x020fe20004705670 */
[----:B------:R-:W-:Y:S01]  /*0440*/  FMUL R11, R11, UR4 ;  /* 0x000000040b0b7c20 */ /* 0x000fe20008400000 */
[----:B------:R-:W-:Y:S01]  /*0450*/  LOP3.LUT R9, R9, 0xfffffffc, RZ, 0xc0, !PT ;  /* 0xfffffffc09097812 */ /* 0x000fe200078ec0ff */
[----:B------:R-:W-:Y:S01]  /*0460*/  ULDC UR4, c[0x0][0x154] ;  /* 0x0000550000047ab9 */ /* 0x000fe20000000800 */
[----:B------:R-:W-:-:S03]  /*0470*/  SHF.R.S32.HI R0, RZ, 0x1f, R3 ;  /* 0x0000001fff007819 */ /* 0x000fc60000011403 */
[----:B------:R-:W0:Y:S01]  /*0480*/  F2I.U32.TRUNC.NTZ R11, R11 ;  /* 0x0000000b000b7305 */ /* 0x000e22000020f000 */
[----:B------:R-:W-:Y:S01]  /*0490*/  IMAD.IADD R9, R6, 0x1, -R9 ;  /* 0x0000000106097824 */ /* 0x000fe200078e0a09 */
[----:B------:R-:W-:-:S03]  /*04a0*/  LEA.HI R0, R0, R3, RZ, 0x2 ;  /* 0x0000000300007211 */ /* 0x000fc600078f10ff */
[----:B------:R-:W-:Y:S01]  /*04b0*/  IMAD R10, R10, 0x4, R9 ;  /* 0x000000040a0a7824 */ /* 0x000fe200078e0209 */
[----:B------:R-:W-:Y:S01]  /*04c0*/  VOTEU.ALL UP0, P0 ;  /* 0x00000000003f7886 */ /* 0x000fe20000000000 */
[----:B------:R-:W-:Y:S01]  /*04d0*/  LOP3.LUT R0, R0, 0xfffffffc, RZ, 0xc0, !PT ;  /* 0xfffffffc00007812 */ /* 0x000fe200078ec0ff */
[----:B------:R-:W-:Y:S01]  /*04e0*/  VOTEU.ALL UP1, P0 ;  /* 0x00000000003f7886 */ /* 0x000fe20000020000 */
[C---:B------:R-:W-:Y:S01]  /*04f0*/  IMAD.SHL.U32 R19, R10.reuse, 0x4, RZ ;  /* 0x000000040a137824 */ /* 0x040fe200078e00ff */
[----:B------:R-:W-:Y:S01]  /*0500*/  SHF.R.S32.HI R9, RZ, 0x1f, R10 ;  /* 0x0000001fff097819 */ /* 0x000fe2000001140a */
[----:B------:R-:W5:Y:S01]  /*0510*/  @!UP0 S2UR UR7, SR_CgaCtaId ;  /* 0x00000000000789c3 */ /* 0x000f620000008800 */
[----:B------:R-:W-:Y:S01]  /*0520*/  IMAD.IADD R3, R3, 0x1, -R0 ;  /* 0x0000000103037824 */ /* 0x000fe200078e0a00 */
[----:B------:R-:W-:Y:S01]  /*0530*/  @!UP0 UMOV UR6, 0x400 ;  /* 0x0000040000068882 */ /* 0x000fe20000000000 */
[----:B------:R-:W-:Y:S01]  /*0540*/  LEA.HI R9, R9, R10, RZ, 0x2 ;  /* 0x0000000a09097211 */ /* 0x000fe200078f10ff */
[----:B0-----:R-:W-:Y:S01]  /*0550*/  IMAD.MOV R15, RZ, RZ, -R11 ;  /* 0x000000ffff0f7224 */ /* 0x001fe200078e0a0b */
[----:B------:R-:W-:-:S02]  /*0560*/  LOP3.LUT R19, R10, 0xc, R19, 0x78, !PT ;  /* 0x0000000c0a137812 */ /* 0x000fc400078e7813 */
[----:B------:R-:W-:Y:S01]  /*0570*/  LOP3.LUT R11, R9, 0xfffffffc, RZ, 0xc0, !PT ;  /* 0xfffffffc090b7812 */ /* 0x000fe200078ec0ff */
[----:B--2---:R-:W-:Y:S01]  /*0580*/  IMAD R6, R12, R15, UR8 ;  /* 0x000000080c067e24 */ /* 0x004fe2000f8e020f */
[----:B-1----:R-:W-:Y:S01]  /*0590*/  I2FP.F32.U32 R12, R4 ;  /* 0x00000004000c7245 */ /* 0x002fe20000201000 */
[----:B------:R-:W0:Y:S01]  /*05a0*/  LDC R9, c[0x0][0x148] ;  /* 0x00005200ff097b82 */ /* 0x000e220000000800 */
[----:B------:R-:W-:Y:S01]  /*05b0*/  ISETP.NE.AND P1, PT, R3, 0x3, PT ;  /* 0x000000030300780c */ /* 0x000fe20003f25270 */
[----:B------:R-:W-:Y:S01]  /*05c0*/  IMAD.IADD R11, R10, 0x1, -R11 ;  /* 0x000000010a0b7824 */ /* 0x000fe200078e0a0b */
[----:B---3--:R-:W-:Y:S01]  /*05d0*/  ISETP.EQ.U32.AND P2, PT, R13, 0x1, PT ;  /* 0x000000010d00780c */ /* 0x008fe20003f42070 */
[----:B------:R-:W-:Y:S01]  /*05e0*/  FMUL R12, R12, UR4 ;  /* 0x000000040c0c7c20 */ /* 0x000fe20008400000 */
[----:B------:R-:W-:Y:S01]  /*05f0*/  UMOV UR4, 0x20 ;  /* 0x0000002000047882 */ /* 0x000fe20000000000 */
[----:B------:R-:W-:Y:S01]  /*0600*/  ISETP.EQ.OR P1, PT, R3, RZ, !P1 ;  /* 0x000000ff0300720c */ /* 0x000fe20004f22670 */
[----:B------:R-:W-:-:S04]  /*0610*/  @!UP0 UIADD3 UR4, -UR4, 0x100000, URZ ;  /* 0x0010000004048890 */ /* 0x000fc8000fffe13f */
[----:B------:R-:W-:Y:S02]  /*0620*/  @!UP0 USHF.L.U32 UR5, UR4, 0xb, URZ ;  /* 0x0000000b04058899 */ /* 0x000fe4000800063f */
[----:B------:R-:W-:Y:S01]  /*0630*/  @!UP0 USHF.L.U32 UR4, UR4, 0x1, URZ ;  /* 0x0000000104048899 */ /* 0x000fe2000800063f */
[----:B------:R-:W-:Y:S01]  /*0640*/  ISETP.NE.AND P4, PT, R11, R6, PT ;  /* 0x000000060b00720c */ /* 0x000fe20003f85270 */
[----:B------:R-:W1:Y:S01]  /*0650*/  F2I.U32.TRUNC.NTZ R12, R12 ;  /* 0x0000000c000c7305 */ /* 0x000e62000020f000 */
[----:B------:R-:W-:Y:S01]  /*0660*/  ISETP.EQ.AND P1, PT, R2, RZ, P1 ;  /* 0x000000ff0200720c */ /* 0x000fe20000f22270 */
[----:B-----5:R-:W-:-:S03]  /*0670*/  @!UP0 ULEA UR6, UR7, UR6, 0x18 ;  /* 0x0000000607068291 */ /* 0x020fc6000f8ec03f */
[----:B------:R-:W-:Y:S01]  /*0680*/  SEL R18, RZ, 0x1, !P1 ;  /* 0x00000001ff127807 */ /* 0x000fe20004800000 */
[----:B------:R-:W-:Y:S01]  /*0690*/  VOTEU.ALL UP0, P0 ;  /* 0x00000000003f7886 */ /* 0x000fe20000000000 */
[----:B------:R-:W-:Y:S01]  /*06a0*/  LOP3.LUT P0, RZ, R8, 0x7, RZ, 0xc0, !PT ;  /* 0x0000000708ff7812 */ /* 0x000fe2000780c0ff */
[----:B------:R-:W-:-:S04]  /*06b0*/  VIADD R8, R2, 0xffffffff ;  /* 0xffffffff02087836 */ /* 0x000fc80000000000 */
[----:B------:R-:W-:Y:S02]  /*06c0*/  @P4 SHF.R.S32.HI R0, RZ, 0x1f, R19 ;  /* 0x0000001fff004819 */ /* 0x000fe40000011413 */
[----:B------:R-:W-:Y:S01]  /*06d0*/  ISETP.LT.U32.AND P0, PT, R19, 0x10, !P0 ;  /* 0x000000101300780c */ /* 0x000fe20004701070 */
[----:B-1----:R-:W-:Y:S01]  /*06e0*/  IMAD.MOV R23, RZ, RZ, -R12 ;  /* 0x000000ffff177224 */ /* 0x002fe200078e0a0c */
[----:B------:R-:W-:Y:S01]  /*06f0*/  @P4 LEA.HI R0, R0, R19, RZ, 0x2 ;  /* 0x0000001300004211 */ /* 0x000fe200078f10ff */
[----:B------:R-:W1:Y:S02]  /*0700*/  FENCE.VIEW.ASYNC.S ;  /* 0x00000000000073c6 */ /* 0x000e640000000000 */
[----:B-1----:R1:W2:Y:S01]  /*0710*/  @!UP0 SYNCS.EXCH.64 URZ, [UR6+0x40], UR4 ;  /* 0x00004004063f85b2 */ /* 0x0022a20008000100 */
[----:B------:R-:W-:Y:S01]  /*0720*/  ISETP.GE.U32.AND P6, PT, R8, 0x2, PT ;  /* 0x000000020800780c */ /* 0x000fe20003fc6070 */
[----:B0-----:R-:W-:Y:S01]  /*0730*/  IMAD R11, R9, R23, R4 ;  /* 0x00000017090b7224 */ /* 0x001fe200078e0204 */
[----:B------:R-:W-:-:S02]  /*0740*/  @P4 SHF.R.S32.HI R0, RZ, 0x2, R0 ;  /* 0x00000002ff004819 */ /* 0x000fc40000011400 */
[----:B------:R-:W-:Y:S02]  /*0750*/  SEL R18, R18, 0x2, P6 ;  /* 0x0000000212127807 */ /* 0x000fe40003000000 */
[----:B------:R-:W-:Y:S02]  /*0760*/  @P4 ISETP.NE.AND P5, PT, R0, R11, PT ;  /* 0x0000000b0000420c */ /* 0x000fe40003fa5270 */
[----:B------:R-:W-:Y:S02]  /*0770*/  SEL R11, RZ, 0x1, !P0 ;  /* 0x00000001ff0b7807 */ /* 0x000fe40004000000 */
[----:B------:R-:W-:Y:S02]  /*0780*/  @P4 SEL R22, RZ, 0x1, P5 ;  /* 0x00000001ff164807 */ /* 0x000fe40002800000 */
[----:B------:R-:W-:Y:S02]  /*0790*/  LOP3.LUT R0, R95, 0x7f, RZ, 0xc0, !PT ;  /* 0x0000007f5f007812 */ /* 0x000fe400078ec0ff */
[----:B------:R-:W-:Y:S01]  /*07a0*/  LOP3.LUT R22, R22, R11, RZ, 0xc0, !PT ;  /* 0x0000000b16167212 */ /* 0x000fe200078ec0ff */
[----:B------:R1:W0:Y:S01]  /*07b0*/  @!UP1 SYNCS.EXCH.64 URZ, [UR6+0x48], UR4 ;  /* 0x00004804063f95b2 */ /* 0x0002220008000100 */
[----:B------:R-:W-:Y:S01]  /*07c0*/  NOP ;  /* 0x0000000000007918 */ /* 0x000fe20000000000 */
[----:B-12---:R-:W-:Y:S05]  /*07d0*/  @!P2 BRA `(.L_x_3) ;  /* 0x000000000008a947 */ /* 0x006fea0003800000 */
[----:B0---4-:R-:W-:Y:S01]  /*07e0*/  UCGABAR_ARV ;  /* 0x00000000000079c7 */ /* 0x011fe20008000000 */
[----:B------:R-:W-:Y:S05]  /*07f0*/  BRA `(.L_x_4) ;  /* 0x0000000000047947 */ /* 0x000fea0003800000 */
.L_x_3:
[----:B0---4-:R-:W-:Y:S01]  /*0800*/  NOP ;  /* 0x0000000000007918 */ /* 0x011fe20000000000 */
.L_x_4:
[----:B------:R-:W0:Y:S01]  /*0810*/  LDC R2, c[0x0][0x65c] ;  /* 0x00019700ff027b82 */ /* 0x000e220000000800 */
[----:B------:R-:W-:Y:S02]  /*0820*/  IMAD.U32 R10, RZ, RZ, UR8 ;  /* 0x00000008ff0a7e24 */ /* 0x000fe4000f8e00ff */
[----:B------:R-:W-:Y:S01]  /*0830*/  IMAD.MOV.U32 R11, RZ, RZ, RZ ;  /* 0x000000ffff0b7224 */ /* 0x000fe200078e00ff */
[----:B0-----:R-:W-:-:S04]  /*0840*/  ISETP.NE.AND P1, PT, R2, 0x1, PT ;  /* 0x000000010200780c */ /* 0x001fc80003f25270 */
[----:B------:R-:W-:-:S09]  /*0850*/  P2R R5, PR, RZ, 0x2 ;  /* 0x00000002ff057803 */ /* 0x000fd20000000000 */
[----:B------:R-:W0:Y:S01]  /*0860*/  @P1 LDC R17, c[0x0][0x10] ;  /* 0x00000400ff111b82 */ /* 0x000e220000000800 */
[----:B------:R-:W-:Y:S02]  /*0870*/  @P1 IMAD.MOV.U32 R5, RZ, RZ, RZ ;  /* 0x000000ffff051224 */ /* 0x000fe400078e00ff */
[----:B------:R-:W-:-:S05]  /*0880*/  @P1 IMAD.MOV.U32 R15, RZ, RZ, RZ ;  /* 0x000000ffff0f1224 */ /* 0x000fca00078e00ff */
[----:B------:R-:W1:Y:S01]  /*0890*/  @!P1 LDC R13, c[0x0][0xc] ;  /* 0x00000300ff0d9b82 */ /* 0x000e620000000800 */
[----:B------:R-:W-:Y:S01]  /*08a0*/  ULDC UR4, c[0x0][0xc] ;  /* 0x0000030000047ab9 */ /* 0x000fe20000000800 */
[----:B------:R-:W-:Y:S01]  /*08b0*/  ULDC UR5, c[0x0][0x10] ;  /* 0x0000040000057ab9 */ /* 0x000fe20000000800 */
[----:B------:R-:W-:Y:S01]  /*08c0*/  ULDC UR6, c[0x0][0x14] ;  /* 0x0000050000067ab9 */ /* 0x000fe20000000800 */
[----:B------:R-:W-:-:S04]  /*08d0*/  UIMAD.WIDE.U32 UR4, UR4, UR5, URZ ;  /* 0x00000005040472a5 */ /* 0x000fc8000f8e003f */
[----:B------:R-:W-:Y:S02]  /*08e0*/  UIMAD.WIDE.U32 UR36, UR4, UR6, URZ ;  /* 0x00000006042472a5 */ /* 0x000fe4000f8e003f */
[----:B------:R-:W-:-:S04]  /*08f0*/  UIMAD UR42, UR5, UR6, URZ ;  /* 0x00000006052a72a4 */ /* 0x000fc8000f8e023f */
[----:B------:R-:W-:Y:S01]  /*0900*/  UIADD3 UR42, UR37, UR42, URZ ;  /* 0x0000002a252a7290 */ /* 0x000fe2000fffe03f */
[----:B0-----:R-:W-:-:S04]  /*0910*/  @P1 IMAD.WIDE.U32 R16, R17, UR8, R4 ;  /* 0x0000000811101c25 */ /* 0x001fc8000f8e0004 */
[----:B------:R-:W-:Y:S02]  /*0920*/  @P1 IMAD.IADD R17, R17, 0x1, R15 ;  /* 0x0000000111111824 */ /* 0x000fe400078e020f */
[----:B-1----:R-:W-:-:S04]  /*0930*/  @!P1 IMAD.WIDE.U32 R10, R4, R13, R10 ;  /* 0x0000000d040a9225 */ /* 0x002fc800078e000a */
[----:B------:R-:W-:Y:S02]  /*0940*/  @!P1 IMAD.MOV.U32 R16, RZ, RZ, R10 ;  /* 0x000000ffff109224 */ /* 0x000fe400078e000a */
[----:B------:R-:W-:Y:S01]  /*0950*/  @!P1 IMAD.MOV.U32 R17, RZ, RZ, R11 ;  /* 0x000000ffff119224 */ /* 0x000fe200078e000b */
[----:B------:R-:W-:Y:S06]  /*0960*/  @!P2 BRA `(.L_x_5) ;  /* 0x00000000000ca947 */ /* 0x000fec0003800000 */
[----:B------:R-:W-:Y:S01]  /*0970*/  UCGABAR_WAIT ;  /* 0x0000000000007dc7 */ /* 0x000fe20008000000 */
[----:B------:R-:W-:Y:S01]  /*0980*/  CCTL.IVALL ;  /* 0x00000000ff00798f */ /* 0x000fe20002000000 */
[----:B------:R-:W-:Y:S05]  /*0990*/  BRA `(.L_x_6) ;  /* 0x0000000000047947 */ /* 0x000fea0003800000 */
.L_x_5:
[----:B------:R-:W-:Y:S06]  /*09a0*/  BAR.SYNC.DEFER_BLOCKING 0x0 ;  /* 0x0000000000007b1d */ /* 0x000fec0000010000 */
.L_x_6:
[----:B------:R-:W-:Y:S05]  /*09b0*/  @!P3 BRA `(.L_x_7) ;  /* 0x0000005c00a8b947 */ /* 0x000fea0003800000 */
[----:B------:R-:W-:-:S13]  /*09c0*/  ISETP.GT.U32.AND P0, PT, R8, 0x1, PT ;  /* 0x000000010800780c */ /* 0x000fda0003f04070 */
[----:B------:R-:W-:Y:S05]  /*09d0*/  @P0 EXIT ;  /* 0x000000000000094d */ /* 0x000fea0003800000 */
[----:B------:R-:W-:Y:S01]  /*09e0*/  ULDC.64 UR4, c[0x0][0x650] ;  /* 0x0001940000047ab9 */ /* 0x000fe20000000a00 */
[----:B------:R-:W-:Y:S01]  /*09f0*/  PRMT R3, RZ, 0x7610, R3 ;  /* 0x00007610ff037816 */ /* 0x000fe20000000003 */
[----:B------:R-:W-:Y:S01]  /*0a00*/  IMAD.MOV.U32 R103, RZ, RZ, -0x1 ;  /* 0xffffffffff677424 */ /* 0x000fe200078e00ff */
[----:B------:R-:W-:Y:S01]  /*0a10*/  ISETP.GE.U32.AND P0, PT, R16, UR4, PT ;  /* 0x0000000410007c0c */ /* 0x000fe2000bf06070 */
[----:B------:R-:W-:Y:S02]  /*0a20*/  IMAD.MOV.U32 R100, RZ, RZ, -0x1 ;  /* 0xffffffffff647424 */ /* 0x000fe400078e00ff */
[----:B------:R-:W-:Y:S01]  /*0a30*/  IMAD.MOV.U32 R101, RZ, RZ, -0x1 ;  /* 0xffffffffff657424 */ /* 0x000fe200078e00ff */
[----:B------:R-:W-:-:S13]  /*0a40*/  ISETP.GE.U32.AND.EX P0, PT, R17, UR5, PT, P0 ;  /* 0x0000000511007c0c */ /* 0x000fda000bf06100 */
[----:B------:R-:W-:Y:S05]  /*0a50*/  @P0 BRA `(.L_x_8) ;  /* 0x0000000400280947 */ /* 0x000fea0003800000 */
[----:B------:R-:W0:Y:S01]  /*0a60*/  LDC.64 R24, c[0x0][0x628] ;  /* 0x00018a00ff187b82 */ /* 0x000e220000000a00 */
[----:B------:R-:W-:Y:S02]  /*0a70*/  IMAD.MOV.U32 R10, RZ, RZ, R16 ;  /* 0x000000ffff0a7224 */ /* 0x000fe400078e0010 */
[----:B------:R-:W-:-:S05]  /*0a80*/  IMAD.MOV.U32 R11, RZ, RZ, R17 ;  /* 0x000000ffff0b7224 */ /* 0x000fca00078e0011 */
[----:B------:R-:W1:Y:S08]  /*0a90*/  LDC R8, c[0x0][0x630] ;  /* 0x00018c00ff087b82 */ /* 0x000e700000000800 */
[----:B------:R-:W2:Y:S01]  /*0aa0*/  LDC.64 R26, c[0x0][0x620] ;  /* 0x00018800ff1a7b82 */ /* 0x000ea20000000a00 */
[----:B0-----:R-:W-:-:S04]  /*0ab0*/  ISETP.NE.U32.AND P0, PT, R24, RZ, PT ;  /* 0x000000ff1800720c */ /* 0x001fc80003f05070 */
[----:B------:R-:W-:-:S13]  /*0ac0*/  ISETP.NE.AND.EX P0, PT, R25, RZ, PT, P0 ;  /* 0x000000ff1900720c */ /* 0x000fda0003f05300 */
[----:B-12---:R-:W-:Y:S05]  /*0ad0*/  @!P0 BRA `(.L_x_9) ;  /* 0x0000000000288947 */ /* 0x006fea0003800000 */
[----:B------:R-:W0:Y:S02]  /*0ae0*/  LDC R3, c[0x0][0x634] ;  /* 0x00018d00ff037b82 */ /* 0x000e240000000800 */
[----:B0-----:R-:W-:-:S05]  /*0af0*/  IADD3 R3, P0, R16, R3, RZ ;  /* 0x0000000310037210 */ /* 0x001fca0007f1e0ff */
[----:B------:R-:W-:-:S04]  /*0b00*/  IMAD.X R21, RZ, RZ, R17, P0 ;  /* 0x000000ffff157224 */ /* 0x000fc800000e0611 */
[----:B------:R-:W-:-:S04]  /*0b10*/  IMAD.WIDE.U32 R10, R21, R24, RZ ;  /* 0x00000018150a7225 */ /* 0x000fc800078e00ff */
[----:B------:R-:W-:-:S04]  /*0b20*/  IMAD.WIDE.U32 R12, P0, R3, R25, R10 ;  /* 0x00000019030c7225 */ /* 0x000fc8000780000a */
[----:B------:R-:W-:-:S04]  /*0b30*/  IMAD.WIDE.U32 R10, R3, R24, RZ ;  /* 0x00000018030a7225 */ /* 0x000fc800078e00ff */
[----:B------:R-:W-:Y:S01]  /*0b40*/  IMAD.X R15, RZ, RZ, RZ, P0 ;  /* 0x000000ffff0f7224 */ /* 0x000fe200000e06ff */
[----:B------:R-:W-:Y:S01]  /*0b50*/  IADD3 RZ, P0, R11, R12, RZ ;  /* 0x0000000c0bff7210 */ /* 0x000fe20007f1e0ff */
[----:B------:R-:W-:-:S04]  /*0b60*/  IMAD.MOV.U32 R14, RZ, RZ, R13 ;  /* 0x000000ffff0e7224 */ /* 0x000fc800078e000d */
[----:B------:R-:W-:-:S08]  /*0b70*/  IMAD.WIDE.U32.X R10, R21, R25, R14, P0 ;  /* 0x00000019150a7225 */ /* 0x000fd000000e040e */
.L_x_9:
[----:B------:R-:W0:Y:S01]  /*0b80*/  LDC.64 R30, c[0x0][0x640] ;  /* 0x00019000ff1e7b82 */ /* 0x000e220000000a00 */
[-CC-:B------:R-:W-:Y:S01]  /*0b90*/  SHF.R.U64 R101, R10, R8.reuse, R11.reuse ;  /* 0x000000080a657219 */ /* 0x180fe2000000120b */
[----:B------:R-:W-:Y:S01]  /*0ba0*/  IMAD R29, R9, R23, R4 ;  /* 0x00000017091d7224 */ /* 0x000fe200078e0204 */
[----:B------:R-:W-:Y:S01]  /*0bb0*/  SHF.R.U32.HI R3, RZ, R8, R11 ;  /* 0x00000008ff037219 */ /* 0x000fe2000001160b */
[----:B------:R-:W-:Y:S01]  /*0bc0*/  IMAD.MOV.U32 R23, RZ, RZ, 0x1 ;  /* 0x00000001ff177424 */ /* 0x000fe200078e00ff */
[----:B------:R-:W-:-:S03]  /*0bd0*/  IADD3 R5, P0, RZ, -R101, RZ ;  /* 0x80000065ff057210 */ /* 0x000fc60007f1e0ff */
[----:B------:R-:W1:Y:S02]  /*0be0*/  LDC R12, c[0x0][0x618] ;  /* 0x00018600ff0c7b82 */ /* 0x000e640000000800 */
[----:B------:R-:W-:Y:S02]  /*0bf0*/  IMAD.X R3, RZ, RZ, ~R3, P0 ;  /* 0x000000ffff037224 */ /* 0x000fe400000e0e03 */
[----:B------:R-:W-:-:S04]  /*0c00*/  IMAD.WIDE.U32 R10, R5, R26, R16 ;  /* 0x0000001a050a7225 */ /* 0x000fc800078e0010 */
[----:B------:R-:W2:Y:S01]  /*0c10*/  LDC R20, c[0x0][0x608] ;  /* 0x00018200ff147b82 */ /* 0x000ea20000000800 */
[----:B------:R-:W-:Y:S02]  /*0c20*/  IMAD R8, R3, R26, RZ ;  /* 0x0000001a03087224 */ /* 0x000fe400078e02ff */
[----:B------:R-:W-:Y:S02]  /*0c30*/  IMAD.MOV.U32 R3, RZ, RZ, -0x1 ;  /* 0xffffffffff037424 */ /* 0x000fe400078e00ff */
[----:B------:R-:W-:-:S03]  /*0c40*/  IMAD R5, R5, R27, R8 ;  /* 0x0000001b05057224 */ /* 0x000fc600078e0208 */
[----:B------:R-:W3:Y:S01]  /*0c50*/  LDC R28, c[0x0][0x658] ;  /* 0x00019600ff1c7b82 */ /* 0x000ee20000000800 */
[----:B------:R-:W-:Y:S01]  /*0c60*/  IMAD.IADD R5, R11, 0x1, R5 ;  /* 0x000000010b057824 */ /* 0x000fe200078e0205 */
[----:B0-----:R-:W-:-:S04]  /*0c70*/  ISETP.NE.U32.AND P0, PT, R30, RZ, PT ;  /* 0x000000ff1e00720c */ /* 0x001fc80003f05070 */
[----:B------:R-:W-:Y:S02]  /*0c80*/  ISETP.NE.AND.EX P0, PT, R31, RZ, PT, P0 ;  /* 0x000000ff1f00720c */ /* 0x000fe40003f05300 */
[----:B------:R-:W0:Y:S01]  /*0c90*/  LDC R24, c[0x0][0x600] ;  /* 0x00018000ff187b82 */ /* 0x000e220000000800 */
[-CC-:B-1----:R-:W-:Y:S02]  /*0ca0*/  SHF.R.U64 R14, R10, R12.reuse, R5.reuse ;  /* 0x0000000c0a0e7219 */ /* 0x182fe40000001205 */
[----:B------:R-:W-:-:S05]  /*0cb0*/  SHF.R.U32.HI R5, RZ, R12, R5 ;  /* 0x0000000cff057219 */ /* 0x000fca0000011605 */
[----:B------:R-:W1:Y:S01]  /*0cc0*/  LDC R15, c[0x0][0x648] ;  /* 0x00019200ff0f7b82 */ /* 0x000e620000000800 */
[-CC-:B--2---:R-:W-:Y:S02]  /*0cd0*/  SHF.R.U64 R27, R14, R20.reuse, R5.reuse ;  /* 0x000000140e1b7219 */ /* 0x184fe40000001205 */
[----:B------:R-:W-:-:S05]  /*0ce0*/  SHF.R.U32.HI R5, RZ, R20, R5 ;  /* 0x00000014ff057219 */ /* 0x000fca0000011605 */
[----:B------:R-:W2:Y:S01]  /*0cf0*/  LDC R21, c[0x0][0x638] ;  /* 0x00018e00ff157b82 */ /* 0x000ea20000000800 */
[-CC-:B---3--:R-:W-:Y:S02]  /*0d00*/  SHF.R.U64 R20, R27, R28.reuse, R5.reuse ;  /* 0x0000001c1b147219 */ /* 0x188fe40000001205 */
[-C--:B------:R-:W-:Y:S02]  /*0d10*/  SHF.L.U32 R3, R3, R28.reuse, RZ ;  /* 0x0000001c03037219 */ /* 0x080fe400000006ff */
[----:B------:R-:W-:Y:S01]  /*0d20*/  SHF.R.U32.HI R5, RZ, R28, R5 ;  /* 0x0000001cff057219 */ /* 0x000fe20000011605 */
[----:B------:R-:W-:Y:S01]  /*0d30*/  IMAD.MOV.U32 R4, RZ, RZ, R20 ;  /* 0x000000ffff047224 */ /* 0x000fe200078e0014 */
[----:B------:R-:W-:Y:S01]  /*0d40*/  LOP3.LUT R12, RZ, R3, RZ, 0x33, !PT ;  /* 0x00000003ff0c7212 */ /* 0x000fe200078e33ff */
[----:B------:R-:W3:Y:S01]  /*0d50*/  LDC R25, c[0x0][0x610] ;  /* 0x00018400ff197b82 */ /* 0x000ee20000000800 */
[----:B------:R-:W-:Y:S05]  /*0d60*/  @!P0 BRA `(.L_x_10) ;  /* 0x0000000000288947 */ /* 0x000fea0003800000 */
[----:B------:R-:W4:Y:S02]  /*0d70*/  LDC R3, c[0x0][0x64c] ;  /* 0x00019300ff037b82 */ /* 0x000f240000000800 */
[----:B----4-:R-:W-:-:S05]  /*0d80*/  IADD3 R3, P0, R20, R3, RZ ;  /* 0x0000000314037210 */ /* 0x010fca0007f1e0ff */
        /* <DEDUP_REMOVED lines=8> */
.L_x_10:
[----:B-1----:R-:W-:Y:S01]  /*0e10*/  SHF.R.U64 R4, R4, R15, R5 ;  /* 0x0000000f04047219 */ /* 0x002fe20000001205 */
[----:B0-----:R-:W-:Y:S01]  /*0e20*/  VIADD R5, R24, 0xffffffff ;  /* 0xffffffff18057836 */ /* 0x001fe20000000000 */
[----:B------:R-:W-:Y:S02]  /*0e30*/  SHF.L.U32 R3, R23, R28, RZ ;  /* 0x0000001c17037219 */ /* 0x000fe400000006ff */
[----:B------:R-:W-:Y:S01]  /*0e40*/  LOP3.LUT R12, R27, R12, RZ, 0xc0, !PT ;  /* 0x0000000c1b0c7212 */ /* 0x000fe200078ec0ff */
[----:B------:R-:W-:Y:S01]  /*0e50*/  IMAD.MOV R8, RZ, RZ, -R4 ;  /* 0x000000ffff087224 */ /* 0x000fe200078e0a04 */
[----:B------:R-:W-:Y:S02]  /*0e60*/  SEL R6, R6, R29, !P1 ;  /* 0x0000001d06067207 */ /* 0x000fe40004800000 */
[----:B------:R-:W-:Y:S01]  /*0e70*/  LOP3.LUT R5, R14, R5, RZ, 0xc0, !PT ;  /* 0x000000050e057212 */ /* 0x000fe200078ec0ff */
[----:B------:R-:W-:Y:S02]  /*0e80*/  IMAD R9, R3, R4, R12 ;  /* 0x0000000403097224 */ /* 0x000fe400078e020c */
[----:B--2---:R-:W-:-:S02]  /*0e90*/  IMAD R3, R8, R21, R20 ;  /* 0x0000001508037224 */ /* 0x004fc400078e0214 */
[----:B---3--:R-:W-:Y:S02]  /*0ea0*/  IMAD R6, R9, R25, R6 ;  /* 0x0000001909067224 */ /* 0x008fe400078e0206 */
[----:B------:R-:W-:Y:S02]  /*0eb0*/  IMAD R103, R3, R24, R5 ;  /* 0x0000001803677224 */ /* 0x000fe400078e0205 */
[----:B------:R-:W-:-:S03]  /*0ec0*/  IMAD.MOV.U32 R4, RZ, RZ, 0x1 ;  /* 0x00000001ff047424 */ /* 0x000fc600078e00ff */
[----:B------:R-:W-:Y:S02]  /*0ed0*/  SEL R100, R103, R6, !P1 ;  /* 0x0000000667647207 */ /* 0x000fe40004800000 */
[----:B------:R-:W-:Y:S02]  /*0ee0*/  PRMT R3, R4, 0x7610, R3 ;  /* 0x0000761004037816 */ /* 0x000fe40000000003 */
[----:B------:R-:W-:-:S07]  /*0ef0*/  SEL R103, R6, R103, !P1 ;  /* 0x0000006706677207 */ /* 0x000fce0004800000 */
.L_x_8:
[----:B------:R-:W-:-:S08]  /*0f00*/  NOP ;  /* 0x0000000000007918 */ /* 0x000fd00000000000 */
[----:B------:R-:W0:Y:S02]  /*0f10*/  USETMAXREG.TRY_ALLOC.CTAPOOL UP0, 0xe8 ;  /* 0x000000e8000079c8 */ /* 0x000e240008000600 */
[----:B0-----:R-:W-:-:S13]  /*0f20*/  PLOP3.LUT P0, PT, PT, PT, UP0, 0x80, 0x0 ;  /* 0x000000000000781c */ /* 0x001fda0003f0f008 */
[----:B------:R-:W-:Y:S05]  /*0f30*/  @!P0 BRA `(.L_x_8) ;  /* 0xfffffffc00f08947 */ /* 0x000fea000383ffff */
[----:B------:R-:W-:Y:S01]  /*0f40*/  ULDC.64 UR4, c[0x0][0x598] ;  /* 0x0001660000047ab9 */ /* 0x000fe20000000a00 */
[----:B------:R-:W-:Y:S01]  /*0f50*/  ULDC.64 UR38, c[0x0][0x208] ;  /* 0x0000820000267ab9 */ /* 0x000fe20000000a00 */
[----:B------:R-:W-:-:S04]  /*0f60*/  ISETP.NE.U32.AND P0, PT, RZ, UR4, PT ;  /* 0x00000004ff007c0c */ /* 0x000fc8000bf05070 */
[----:B------:R-:W-:-:S13]  /*0f70*/  ISETP.NE.AND.EX P0, PT, RZ, UR5, PT, P0 ;  /* 0x00000005ff007c0c */ /* 0x000fda000bf05300 */
[----:B------:R-:W-:Y:S05]  /*0f80*/  @!P0 BRA `(.L_x_11) ;  /* 0x00000000001c8947 */ /* 0x000fea0003800000 */
[----:B------:R-:W0:Y:S02]  /*0f90*/  LDC.64 R4, c[0x0][0x598] ;  /* 0x00016600ff047b82 */ /* 0x000e240000000a00 */
[----:B0-----:R-:W2:Y:S02]  /*0fa0*/  LDG.E.64 R4, desc[UR38][R4.64] ;  /* 0x0000002604047981 */ /* 0x001ea4000c1e1b00 */
[----:B--2---:R-:W-:-:S04]  /*0fb0*/  ISETP.NE.U32.AND P0, PT, R4, RZ, PT ;  /* 0x000000ff0400720c */ /* 0x004fc80003f05070 */
[----:B------:R-:W-:-:S13]  /*0fc0*/  ISETP.NE.AND.EX P0, PT, R5, RZ, PT, P0 ;  /* 0x000000ff0500720c */ /* 0x000fda0003f05300 */
[----:B------:R-:W-:Y:S05]  /*0fd0*/  @!P0 BRA `(.L_x_11) ;  /* 0x0000000000088947 */ /* 0x000fea0003800000 */
[----:B------:R0:W5:Y:S01]  /*0fe0*/  LD.E R23, desc[UR38][R4.64] ;  /* 0x0000002604177980 */ /* 0x000162000c101900 */
[----:B------:R-:W-:Y:S05]  /*0ff0*/  BRA `(.L_x_12) ;  /* 0x0000000000247947 */ /* 0x000fea0003800000 */
.L_x_11:
[----:B------:R-:W-:Y:S02]  /*1000*/  ULDC.64 UR4, c[0x0][0x588] ;  /* 0x0001620000047ab9 */ /* 0x000fe40000000a00 */
[----:B------:R-:W-:-:S04]  /*1010*/  ISETP.NE.U32.AND P0, PT, RZ, UR4, PT ;  /* 0x00000004ff007c0c */ /* 0x000fc8000bf05070 */
[----:B------:R-:W-:-:S13]  /*1020*/  ISETP.NE.AND.EX P0, PT, RZ, UR5, PT, P0 ;  /* 0x00000005ff007c0c */ /* 0x000fda000bf05300 */
[----:B------:R-:W-:Y:S05]  /*1030*/  @!P0 BRA `(.L_x_13) ;  /* 0x00000000000c8947 */ /* 0x000fea0003800000 */
[----:B------:R-:W0:Y:S02]  /*1040*/  LDC.64 R4, c[0x0][0x588] ;  /* 0x00016200ff047b82 */ /* 0x000e240000000a00 */
[----:B0-----:R1:W5:Y:S01]  /*1050*/  LDG.E R23, desc[UR38][R4.64] ;  /* 0x0000002604177981 */ /* 0x001362000c1e1900 */
[----:B------:R-:W-:Y:S05]  /*1060*/  BRA `(.L_x_12) ;  /* 0x0000000000087947 */ /* 0x000fea0003800000 */
.L_x_13:
[----:B------:R-:W-:Y:S02]  /*1070*/  ULDC UR4, c[0x0][0x580] ;  /* 0x0001600000047ab9 */ /* 0x000fe40000000800 */
[----:B------:R-:W-:-:S07]  /*1080*/  IMAD.U32 R23, RZ, RZ, UR4 ;  /* 0x00000004ff177e24 */ /* 0x000fce000f8e00ff */
.L_x_12:
[----:B------:R-:W-:Y:S02]  /*1090*/  ULDC.64 UR4, c[0x0][0x5a0] ;  /* 0x0001680000047ab9 */ /* 0x000fe40000000a00 */
[----:B------:R-:W-:-:S04]  /*10a0*/  ISETP.NE.U32.AND P0, PT, RZ, UR4, PT ;  /* 0x00000004ff007c0c */ /* 0x000fc8000bf05070 */
[----:B------:R-:W-:-:S13]  /*10b0*/  ISETP.NE.AND.EX P0, PT, RZ, UR5, PT, P0 ;  /* 0x00000005ff007c0c */ /* 0x000fda000bf05300 */
[----:B------:R-:W-:Y:S05]  /*10c0*/  @!P0 BRA `(.L_x_14) ;  /* 0x00000000001c8947 */ /* 0x000fea0003800000 */
[----:B01----:R-:W0:Y:S02]  /*10d0*/  LDC.64 R4, c[0x0][0x5a0] ;  /* 0x00016800ff047b82 */ /* 0x003e240000000a00 */
[----:B0-----:R-:W2:Y:S02]  /*10e0*/  LDG.E.64 R4, desc[UR38][R4.64] ;  /* 0x0000002604047981 */ /* 0x001ea4000c1e1b00 */
[----:B--2---:R-:W-:-:S04]  /*10f0*/  ISETP.NE.U32.AND P0, PT, R4, RZ, PT ;  /* 0x000000ff0400720c */ /* 0x004fc80003f05070 */
[----:B------:R-:W-:-:S13]  /*1100*/  ISETP.NE.AND.EX P0, PT, R5, RZ, PT, P0 ;  /* 0x000000ff0500720c */ /* 0x000fda0003f05300 */
[----:B------:R-:W-:Y:S05]  /*1110*/  @!P0 BRA `(.L_x_14) ;  /* 0x0000000000088947 */ /* 0x000fea0003800000 */
[----:B------:R0:W5:Y:S01]  /*1120*/  LD.E R90, desc[UR38][R4.64] ;  /* 0x00000026045a7980 */ /* 0x000162000c101900 */
[----:B------:R-:W-:Y:S05]  /*1130*/  BRA `(.L_x_15) ;  /* 0x0000000000247947 */ /* 0x000fea0003800000 */
.L_x_14:
[----:B------:R-:W-:Y:S02]  /*1140*/  ULDC.64 UR4, c[0x0][0x590] ;  /* 0x0001640000047ab9 */ /* 0x000fe40000000a00 */
[----:B------:R-:W-:-:S04]  /*1150*/  ISETP.NE.U32.AND P0, PT, RZ, UR4, PT ;  /* 0x00000004ff007c0c */ /* 0x000fc8000bf05070 */
[----:B------:R-:W-:-:S13]  /*1160*/  ISETP.NE.AND.EX P0, PT, RZ, UR5, PT, P0 ;  /* 0x00000005ff007c0c */ /* 0x000fda000bf05300 */
[----:B------:R-:W-:Y:S05]  /*1170*/  @!P0 BRA `(.L_x_16) ;  /* 0x00000000000c8947 */ /* 0x000fea0003800000 */
[----:B------:R-:W2:Y:S02]  /*1180*/  LDC.64 R90, c[0x0][0x590] ;  /* 0x00016400ff5a7b82 */ /* 0x000ea40000000a00 */
[----:B--2---:R2:W5:Y:S01]  /*1190*/  LDG.E R90, desc[UR38][R90.64] ;  /* 0x000000265a5a7981 */ /* 0x004562000c1e1900 */
[----:B------:R-:W-:Y:S05]  /*11a0*/  BRA `(.L_x_15) ;  /* 0x0000000000087947 */ /* 0x000fea0003800000 */
.L_x_16:
[----:B------:R-:W-:Y:S02]  /*11b0*/  ULDC UR4, c[0x0][0x584] ;  /* 0x0001610000047ab9 */ /* 0x000fe40000000800 */
[----:B------:R-:W-:-:S07]  /*11c0*/  IMAD.U32 R90, RZ, RZ, UR4 ;  /* 0x00000004ff5a7e24 */ /* 0x000fce000f8e00ff */
.L_x_15:
[----:B------:R-:W-:-:S13]  /*11d0*/  LOP3.LUT P0, RZ, R3, 0xff, RZ, 0xc0, !PT ;  /* 0x000000ff03ff7812 */ /* 0x000fda000780c0ff */
[----:B------:R-:W-:Y:S05]  /*11e0*/  @!P0 EXIT ;  /* 0x000000000000894d */ /* 0x000fea0003800000 */
[----:B------:R-:W3:Y:S01]  /*11f0*/  LDC R93, c[0x0][0x658] ;  /* 0x00019600ff5d7b82 */ /* 0x000ee20000000800 */
[----:B------:R-:W-:Y:S01]  /*1200*/  LOP3.LUT R7, R7, 0x1, RZ, 0xc0, !PT ;  /* 0x0000000107077812 */ /* 0x000fe200078ec0ff */
[----:B------:R-:W-:Y:S01]  /*1210*/  ULDC.64 UR6, c[0x0][0x288] ;  /* 0x0000a20000067ab9 */ /* 0x000fe20000000a00 */
[----:B------:R-:W-:Y:S01]  /*1220*/  SHF.R.U32.HI R3, RZ, 0x2, R95 ;  /* 0x00000002ff037819 */ /* 0x000fe2000001165f */
[----:B------:R-:W-:Y:S01]  /*1230*/  UIADD3 UR4, UR7, 0x3f, URZ ;  /* 0x0000003f07047890 */ /* 0x000fe2000fffe03f */
[----:B------:R-:W-:Y:S01]  /*1240*/  SHF.R.U32.HI R0, RZ, 0x1, R0 ;  /* 0x00000001ff007819 */ /* 0x000fe20000011600 */
[----:B------:R-:W-:Y:S01]  /*1250*/  IMAD.SHL.U32 R88, R7, 0x40, RZ ;  /* 0x0000004007587824 */ /* 0x000fe200078e00ff */
[----:B------:R-:W-:Y:S01]  /*1260*/  LOP3.LUT R3, R3, 0x7, RZ, 0xc0, !PT ;  /* 0x0000000703037812 */ /* 0x000fe200078ec0ff */
[----:B------:R-:W4:Y:S01]  /*1270*/  LDC.64 R8, c[0x0][0x5c8] ;  /* 0x00017200ff087b82 */ /* 0x000f220000000a00 */
[----:B------:R-:W-:Y:S01]  /*1280*/  USHF.R.S32.HI UR5, URZ, 0x1f, UR4 ;  /* 0x0000001f3f057899 */ /* 0x000fe20008011404 */
[----:B------:R-:W-:Y:S01]  /*1290*/  LOP3.LUT R0, R0, 0x30, RZ, 0xc0, !PT ;  /* 0x0000003000007812 */ /* 0x000fe200078ec0ff */
[----:B------:R-:W-:Y:S01]  /*12a0*/  IMAD.MOV.U32 R6, RZ, RZ, 0x1 ;  /* 0x00000001ff067424 */ /* 0x000fe200078e00ff */
[--C-:B------:R-:W-:Y:S01]  /*12b0*/  LOP3.LUT R88, R88, 0x40, R3.reuse, 0xe2, !PT ;  /* 0x0000004058587812 */ /* 0x100fe200078ee203 */
[----:B------:R-:W-:Y:S01]  /*12c0*/  ULEA.HI UR5, UR5, UR4, URZ, 0x6 ;  /* 0x0000000405057291 */ /* 0x000fe2000f8f303f */
[-C--:B01----:R-:W-:Y:S01]  /*12d0*/  IADD3 R4, RZ, -R0.reuse, -R3 ;  /* 0x80000000ff047210 */ /* 0x083fe20007ffe803 */
[----:B------:R-:W-:Y:S01]  /*12e0*/  IMAD.U32 R5, RZ, RZ, UR6 ;  /* 0x00000006ff057e24 */ /* 0x000fe2000f8e00ff */
[----:B------:R-:W0:Y:S01]  /*12f0*/  LDC R97, c[0x0][0x600] ;  /* 0x00018000ff617b82 */ /* 0x000e220000000800 */
[----:B------:R-:W-:Y:S01]  /*1300*/  LOP3.LUT R88, R88, R0, RZ, 0xfc, !PT ;  /* 0x0000000058587212 */ /* 0x000fe200078efcff */
[----:B------:R-:W-:Y:S01]  /*1310*/  IMAD.MOV.U32 R0, RZ, RZ, -0x1 ;  /* 0xffffffffff007424 */ /* 0x000fe200078e00ff */
[----:B------:R-:W-:Y:S01]  /*1320*/  USHF.R.S32.HI UR43, URZ, 0x6, UR5 ;  /* 0x000000063f2b7899 */ /* 0x000fe20008011405 */
[----:B------:R-:W-:Y:S01]  /*1330*/  LOP3.LUT R94, R95, 0x3, RZ, 0xc0, !PT ;  /* 0x000000035f5e7812 */ /* 0x000fe200078ec0ff */
[----:B------:R-:W-:Y:S01]  /*1340*/  IMAD R4, R7, -0x40, R4 ;  /* 0xffffffc007047824 */ /* 0x000fe200078e0204 */
[C---:B------:R-:W-:Y:S01]  /*1350*/  LOP3.LUT R96, R95.reuse, 0x80, RZ, 0xc0, !PT ;  /* 0x000000805f607812 */ /* 0x040fe200078ec0ff */
[----:B------:R-:W-:Y:S01]  /*1360*/  UISETP.LT.AND UP0, UPT, UR43, 0x1, UPT ;  /* 0x000000012b00788c */ /* 0x000fe2000bf01270 */
[-C--:B---3--:R-:W-:Y:S01]  /*1370*/  SHF.L.U32 R0, R0, R93.reuse, RZ ;  /* 0x0000005d00007219 */ /* 0x088fe200000006ff */
[----:B------:R-:W-:Y:S01]  /*1380*/  ULDC UR4, c[0x0][0x284] ;  /* 0x0000a10000047ab9 */ /* 0x000fe20000000800 */
[----:B------:R-:W-:Y:S01]  /*1390*/  IMAD R94, R94, -0x2, R5 ;  /* 0xfffffffe5e5e7824 */ /* 0x000fe200078e0205 */
[----:B------:R-:W-:Y:S01]  /*13a0*/  USEL UR44, UR43, 0x1, UP0 ;  /* 0x000000012b2c7887 */ /* 0x000fe20008000000 */
[----:B------:R-:W-:Y:S01]  /*13b0*/  SHF.L.U32 R93, R6, R93, RZ ;  /* 0x0000005d065d7219 */ /* 0x000fe200000006ff */
[----:B------:R-:W-:Y:S01]  /*13c0*/  IMAD.SHL.U32 R95, R95, 0x2, RZ ;  /* 0x000000025f5f7824 */ /* 0x000fe200078e00ff */
[----:B------:R-:W-:Y:S01]  /*13d0*/  LOP3.LUT R102, R18, 0x1, RZ, 0xfc, !PT ;  /* 0x0000000112667812 */ /* 0x000fe200078efcff */
[----:B------:R-:W-:Y:S01]  /*13e0*/  VIADD R99, R4, UR4 ;  /* 0x0000000404637c36 */ /* 0x000fe20008000000 */
[C---:B----4-:R-:W-:Y:S01]  /*13f0*/  SHF.L.U64.HI R92, R8.reuse, 0x3, R9 ;  /* 0x00000003085c7819 */ /* 0x050fe20000010209 */
[----:B--2---:R-:W-:Y:S01]  /*1400*/  IMAD.SHL.U32 R91, R8, 0x8, RZ ;  /* 0x00000008085b7824 */ /* 0x004fe200078e00ff */
[----:B------:R-:W-:Y:S01]  /*1410*/  SHF.R.U32.HI R96, RZ, 0x7, R96 ;  /* 0x00000007ff607819 */ /* 0x000fe20000011660 */
[----:B------:R-:W-:Y:S01]  /*1420*/  IMAD.MOV.U32 R89, RZ, RZ, RZ ;  /* 0x000000ffff597224 */ /* 0x000fe200078e00ff */
[----:B------:R-:W-:Y:S01]  /*1430*/  LOP3.LUT R98, RZ, R0, RZ, 0x33, !PT ;  /* 0x00000000ff627212 */ /* 0x000fe200078e33ff */
[----:B------:R-:W-:Y:S01]  /*1440*/  UIADD3 UR44, UR43, -UR44, URZ ;  /* 0x8000002c2b2c7290 */ /* 0x000fe2000fffe03f */
[----:B------:R-:W-:Y:S01]  /*1450*/  UMOV UR40, URZ ;  /* 0x0000003f00287c82 */ /* 0x000fe20008000000 */
[----:B0-----:R-:W-:Y:S01]  /*1460*/  VIADD R97, R97, 0xffffffff ;  /* 0xffffffff61617836 */ /* 0x001fe20000000000 */
[----:B------:R-:W-:-:S09]  /*1470*/  UMOV UR41, URZ ;  /* 0x0000003f00297c82 */ /* 0x000fd20008000000 */
.L_x_162:
[----:B0-----:R-:W0:Y:S01]  /*1480*/  SHFL.IDX PT, R0, R96, RZ, 0x1f ;  /* 0x00001fff60007589 */ /* 0x001e2200000e0000 */
[----:B-1----:R-:W1:Y:S01]  /*1490*/  S2UR UR7, SR_CgaCtaId ;  /* 0x00000000000779c3 */ /* 0x002e620000008800 */
[----:B------:R-:W-:Y:S01]  /*14a0*/  UMOV UR6, 0x400 ;  /* 0x0000040000067882 */ /* 0x000fe20000000000 */
[----:B0-----:R-:W-:Y:S01]  /*14b0*/  R2UR UR4, R0 ;  /* 0x00000000000472ca */ /* 0x001fe200000e0000 */
[----:B-1----:R-:W-:-:S12]  /*14c0*/  ULEA UR6, UR7, UR6, 0x18 ;  /* 0x0000000607067291 */ /* 0x002fd8000f8ec03f */
[----:B------:R-:W-:-:S04]  /*14d0*/  ULEA.HI UR5, UR4, UR4, URZ, 0x1 ;  /* 0x0000000404057291 */ /* 0x000fc8000f8f083f */
[----:B------:R-:W-:-:S04]  /*14e0*/  ULOP3.LUT UR5, UR5, 0x7fffe, URZ, 0xc0, !UPT ;  /* 0x0007fffe05057892 */ /* 0x000fc8000f8ec03f */
[----:B------:R-:W-:-:S03]  /*14f0*/  UIADD3 UR5, UR4, -UR5, URZ ;  /* 0x8000000504057290 */ /* 0x000fc6000fffe03f */
[----:B------:R-:W-:Y:S01]  /*1500*/  ULDC UR4, c[0x0][0x28c] ;  /* 0x0000a30000047ab9 */ /* 0x000fe20000000800 */
[----:B------:R-:W-:Y:S01]  /*1510*/  ULEA UR5, UR5, UR6, 0xd ;  /* 0x0000000605057291 */ /* 0x000fe2000f8e683f */
[----:B------:R-:W-:-:S03]  /*1520*/  ISETP.LT.AND P0, PT, RZ, UR4, PT ;  /* 0x00000004ff007c0c */ /* 0x000fc6000bf01270 */
[----:B------:R-:W-:-:S04]  /*1530*/  UIADD3 UR5, UR5, 0x100, URZ ;  /* 0x0000010005057890 */ /* 0x000fc8000fffe03f */
[----:B------:R-:W-:-:S04]  /*1540*/  USHF.R.U32.HI UR5, URZ, 0x4, UR5 ;  /* 0x000000043f057899 */ /* 0x000fc80008011605 */
[----:B------:R-:W-:-:S04]  /*1550*/  ULOP3.LUT UR5, UR5, 0x3fff, URZ, 0xc0, !UPT ;  /* 0x00003fff05057892 */ /* 0x000fc8000f8ec03f */
[----:B------:R-:W-:Y:S01]  /*1560*/  ULOP3.LUT UR45, UR5, 0x10000, URZ, 0xfc, !UPT ;  /* 0x00010000052d7892 */ /* 0x000fe2000f8efc3f */
[----:B--2345:R-:W-:Y:S11]  /*1570*/  @P0 BRA `(.L_x_17) ;  /* 0x0000000000400947 */ /* 0x03cff60003800000 */
[----:B------:R-:W-:Y:S01]  /*1580*/  MOV R0, 0x0 ;  /* 0x0000000000007802 */ /* 0x000fe20000000f00 */
[----:B------:R-:W-:Y:S01]  /*1590*/  ULDC.64 UR4, c[0x4][0x68] ;  /* 0x01001a0000047ab9 */ /* 0x000fe20000000a00 */
[----:B------:R-:W-:Y:S01]  /*15a0*/  ULDC.64 UR6, c[0x4][0x8] ;  /* 0x0100020000067ab9 */ /* 0x000fe20000000a00 */
[----:B------:R-:W-:Y:S01]  /*15b0*/  IMAD.U32 R4, RZ, RZ, UR4 ;  /* 0x00000004ff047e24 */ /* 0x000fe2000f8e00ff */
[----:B------:R0:W1:Y:S01]  /*15c0*/  LDC.64 R14, c[0x4][R0] ;  /* 0x01000000000e7b82 */ /* 0x0000620000000a00 */
[----:B------:R-:W-:Y:S01]  /*15d0*/  IMAD.U32 R5, RZ, RZ, UR5 ;  /* 0x00000005ff057e24 */ /* 0x000fe2000f8e00ff */
[----:B------:R-:W-:Y:S01]  /*15e0*/  ULDC.64 UR4, c[0x4][0x70] ;  /* 0x01001c0000047ab9 */ /* 0x000fe20000000a00 */
[----:B------:R-:W-:Y:S02]  /*15f0*/  IMAD.U32 R10, RZ, RZ, UR6 ;  /* 0x00000006ff0a7e24 */ /* 0x000fe4000f8e00ff */
[----:B------:R-:W-:Y:S02]  /*1600*/  IMAD.U32 R6, RZ, RZ, UR4 ;  /* 0x00000004ff067e24 */ /* 0x000fe4000f8e00ff */
[----:B------:R-:W-:-:S02]  /*1610*/  IMAD.U32 R7, RZ, RZ, UR5 ;  /* 0x00000005ff077e24 */ /* 0x000fc4000f8e00ff */
[----:B------:R-:W-:Y:S02]  /*1620*/  IMAD.U32 R11, RZ, RZ, UR7 ;  /* 0x00000007ff0b7e24 */ /* 0x000fe4000f8e00ff */
[----:B------:R-:W-:Y:S02]  /*1630*/  IMAD.MOV.U32 R8, RZ, RZ, 0x1e1 ;  /* 0x000001e1ff087424 */ /* 0x000fe400078e00ff */
[----:B------:R-:W-:Y:S02]  /*1640*/  IMAD.MOV.U32 R12, RZ, RZ, 0x1 ;  /* 0x00000001ff0c7424 */ /* 0x000fe400078e00ff */
[----:B0-----:R-:W-:-:S07]  /*1650*/  IMAD.MOV.U32 R13, RZ, RZ, RZ ;  /* 0x000000ffff0d7224 */ /* 0x001fce00078e00ff */
[----:B------:R-:W-:-:S07]  /*1660*/  LEPC R20, `(.L_x_17) ;  /* 0x000000001014794e */ /* 0x000fce0000000000 */
[----:B-1---5:R-:W-:Y:S05]  /*1670*/  CALL.ABS.NOINC R14 ;  /* 0x000000000e007343 */ /* 0x022fea0003c00000 */
.L_x_17:
[----:B------:R-:W-:-:S13]  /*1680*/  ISETP.NE.AND P0, PT, R102, 0x3, PT ;  /* 0x000000036600780c */ /* 0x000fda0003f05270 */
[----:B------:R-:W-:Y:S05]  /*1690*/  @!P0 BRA `(.L_x_18) ;  /* 0x0000000000048947 */ /* 0x000fea0003800000 */
[----:B------:R-:W-:Y:S01]  /*16a0*/  BPT.TRAP 0x1 ;  /* 0x000000040000795c */ /* 0x000fe20000300000 */
.L_x_18:
[----:B------:R-:W0:Y:S01]  /*16b0*/  S2UR UR5, SR_CgaCtaId ;  /* 0x00000000000579c3 */ /* 0x000e220000008800 */
[----:B------:R-:W-:Y:S01]  /*16c0*/  UMOV UR4, 0x400 ;  /* 0x0000040000047882 */ /* 0x000fe20000000000 */
[----:B------:R-:W-:Y:S02]  /*16d0*/  IMAD.U32 R0, RZ, RZ, UR40 ;  /* 0x00000028ff007e24 */ /* 0x000fe4000f8e00ff */
[----:B------:R-:W-:-:S03]  /*16e0*/  IMAD.U32 R3, RZ, RZ, UR41 ;  /* 0x00000029ff037e24 */ /* 0x000fc6000f8e00ff */
[----:B------:R-:W-:Y:S01]  /*16f0*/  SHF.L.U32 R0, R0, 0x1f, RZ ;  /* 0x0000001f00007819 */ /* 0x000fe200000006ff */
[----:B0-----:R-:W-:-:S06]  /*1700*/  ULEA UR4, UR5, UR4, 0x18 ;  /* 0x0000000405047291 */ /* 0x001fcc000f8ec03f */
[----:B------:R-:W-:-:S04]  /*1710*/  IMAD.U32 R6, RZ, RZ, UR4 ;  /* 0x00000004ff067e24 */ /* 0x000fc8000f8e00ff */
[----:B------:R-:W-:-:S04]  /*1720*/  IMAD R3, R3, 0x8, R6 ;  /* 0x0000000803037824 */ /* 0x000fc800078e0206 */
[----:B------:R0:W1:Y:S01]  /*1730*/  SYNCS.PHASECHK.TRANS64.TRYWAIT P1, [R3+URZ], R0 ;  /* 0x00000000030075a7 */ /* 0x000062000802017f */
[----:B------:R-:W-:Y:S05]  /*1740*/  @!P0 BRA `(.L_x_19) ;  /* 0x0000000000048947 */ /* 0x000fea0003800000 */
[----:B------:R-:W-:Y:S01]  /*1750*/  BPT.TRAP 0x1 ;  /* 0x000000040000795c */ /* 0x000fe20000300000 */
.L_x_19:
[----:B------:R-:W-:-:S05]  /*1760*/  IMAD.U32 R4, RZ, RZ, UR44 ;  /* 0x0000002cff047e24 */ /* 0x000fca000f8e00ff */
[----:B------:R-:W-:Y:S01]  /*1770*/  ISETP.GE.AND P2, PT, R4, 0x1, PT ;  /* 0x000000010400780c */ /* 0x000fe20003f46270 */
[----:B-1----:R-:W-:-:S12]  /*1780*/  @P1 BRA `(.L_x_20) ;  /* 0x0000000000081947 */ /* 0x002fd80003800000 */
[----:B------:R-:W1:Y:S02]  /*1790*/  SYNCS.PHASECHK.TRANS64.TRYWAIT P1, [R3+URZ], R0 ;  /* 0x00000000030075a7 */ /* 0x000e64000802017f */
[----:B-1----:R-:W-:Y:S05]  /*17a0*/  @!P1 BRA `(.L_x_21) ;  /* 0x0000006400cc9947 */ /* 0x002fea0003800000 */
.L_x_20:
[----:B------:R-:W-:Y:S05]  /*17b0*/  WARPSYNC.ALL ;  /* 0x0000000000007948 */ /* 0x000fea0003800000 */
[----:B------:R-:W-:Y:S01]  /*17c0*/  R2UR UR4, R6 ;  /* 0x00000000060472ca */ /* 0x000fe200000e0000 */
[----:B------:R-:W-:Y:S01]  /*17d0*/  ULEA UR5, UR41, UR45, 0xa ;  /* 0x0000002d29057291 */ /* 0x000fe2000f8e503f */
[----:B------:R-:W-:Y:S01]  /*17e0*/  WARPGROUP.ARRIVE ;  /* 0x00000000000079c5 */ /* 0x000fe20000000000 */
[----:B------:R-:W-:Y:S01]  /*17f0*/  UMOV UR9, 0x40000040 ;  /* 0x4000004000097882 */ /* 0x000fe20000000000 */
[----:B------:R-:W-:-:S04]  /*1800*/  UMOV UR11, 0x40000040 ;  /* 0x40000040000b7882 */ /* 0x000fc80000000000 */
[----:B------:R-:W-:-:S05]  /*1810*/  UMOV UR8, UR5 ;  /* 0x0000000500087c82 */ /* 0x000fca0008000000 */
[----:B------:R-:W-:-:S04]  /*1820*/  UIADD3 UR4, UR4, 0xc100, URZ ;  /* 0x0000c10004047890 */ /* 0x000fc8000fffe03f */
[----:B------:R-:W-:-:S04]  /*1830*/  USHF.R.U32.HI UR4, URZ, 0x4, UR4 ;  /* 0x000000043f047899 */ /* 0x000fc80008011604 */
[----:B------:R-:W-:-:S04]  /*1840*/  ULOP3.LUT UR4, UR4, 0x3fff, URZ, 0xc0, !UPT ;  /* 0x00003fff04047892 */ /* 0x000fc8000f8ec03f */
[----:B------:R-:W-:-:S04]  /*1850*/  ULOP3.LUT UR4, UR4, 0x2000000, URZ, 0xfc, !UPT ;  /* 0x0200000004047892 */ /* 0x000fc8000f8efc3f */
[----:B------:R-:W-:-:S07]  /*1860*/  ULEA UR6, UR41, UR4, 0xa ;  /* 0x0000000429067291 */ /* 0x000fce000f8e503f */
[----:B------:R-:W-:Y:S02]  /*1870*/  UMOV UR10, UR6 ;  /* 0x00000006000a7c82 */ /* 0x000fe40008000000 */
[----:B------:R-:W-:Y:S01]  /*1880*/  HGMMA.64x128x16.F32 R24, gdesc[UR8].tnspB, RZ, !UPT, gsb0 ;  /* 0x41e00000081879f0 */ /* 0x000fe2000c0008ff */
[----:B------:R-:W-:Y:S02]  /*1890*/  UIADD3 UR8, UR5, 0x2, URZ ;  /* 0x0000000205087890 */ /* 0x000fe4000fffe03f */
[----:B------:R-:W-:Y:S01]  /*18a0*/  UIADD3 UR10, UR6, 0x80, URZ ;  /* 0x00000080060a7890 */ /* 0x000fe2000fffe03f */
[----:B------:R-:W-:Y:S01]  /*18b0*/  UMOV UR9, 0x40000040 ;  /* 0x4000004000097882 */ /* 0x000fe20000000000 */
[----:B------:R-:W-:Y:S01]  /*18c0*/  UMOV UR11, 0x40000040 ;  /* 0x40000040000b7882 */ /* 0x000fe20000000000 */
[----:B------:R-:W-:Y:S02]  /*18d0*/  WARPGROUP.DEPBAR.LE gsb0, 0x0 ;  /* 0x00008000000079c5 */ /* 0x000fe40000010000 */
[----:B------:R-:W-:-:S06]  /*18e0*/  WARPGROUP.ARRIVE ;  /* 0x00000000000079c5 */ /* 0x000fcc0000000000 */
[----:B------:R-:W-:Y:S01]  /*18f0*/  HGMMA.64x128x16.F32 R24, gdesc[UR8].tnspB, R24, gsb0 ;  /* 0x41e00000081879f0 */ /* 0x000fe20008000818 */
        /* <DEDUP_REMOVED lines=13> */
[----:B------:R-:W-:Y:S03]  /*19d0*/  HGMMA.64x128x16.F32 R24, gdesc[UR8].tnspB, R24, gsb0 ;  /* 0x41e00000081879f0 */ /* 0x000fe60008000818 */
[----:B------:R-:W-:Y:S02]  /*19e0*/  WARPGROUP.DEPBAR.LE gsb0, 0x0 ;  /* 0x00008000000079c5 */ /* 0x000fe40000010000 */
[----:B------:R-:W-:Y:S05]  /*19f0*/  @!P2 BRA `(.L_x_22) ;  /* 0x000000040028a947 */ /* 0x000fea0003800000 */
[----:B------:R-:W-:Y:S01]  /*1a00*/  UIADD3 UR5, UR41, 0x1, URZ ;  /* 0x0000000129057890 */ /* 0x000fe2000fffe03f */
[----:B01----:R-:W-:Y:S02]  /*1a10*/  IMAD.U32 R0, RZ, RZ, UR44 ;  /* 0x0000002cff007e24 */ /* 0x003fe4000f8e00ff */
[----:B------:R-:W-:Y:S01]  /*1a20*/  IMAD.U32 R3, RZ, RZ, UR41 ;  /* 0x00000029ff037e24 */ /* 0x000fe2000f8e00ff */
[----:B------:R-:W-:-:S04]  /*1a30*/  UISETP.NE.AND UP0, UPT, UR5, 0x3, UPT ;  /* 0x000000030500788c */ /* 0x000fc8000bf05270 */
[----:B------:R-:W-:Y:S02]  /*1a40*/  USEL UR6, URZ, 0x1, UP0 ;  /* 0x000000013f067887 */ /* 0x000fe40008000000 */
[----:B------:R-:W-:Y:S02]  /*1a50*/  USEL UR5, UR5, URZ, UP0 ;  /* 0x0000003f05057287 */ /* 0x000fe40008000000 */
[----:B------:R-:W-:-:S06]  /*1a60*/  ULOP3.LUT UR6, UR40, UR6, URZ, 0x3c, !UPT ;  /* 0x0000000628067292 */ /* 0x000fcc000f8e3c3f */
[----:B------:R-:W-:-:S07]  /*1a70*/  IMAD.U32 R7, RZ, RZ, UR6 ;  /* 0x00000006ff077e24 */ /* 0x000fce000f8e00ff */
.L_x_29:
[----:B------:R-:W-:Y:S05]  /*1a80*/  @!P0 BRA `(.L_x_23) ;  /* 0x0000000000048947 */ /* 0x000fea0003800000 */
[----:B------:R-:W-:Y:S01]  /*1a90*/  BPT.TRAP 0x1 ;  /* 0x000000040000795c */ /* 0x000fe20000300000 */
.L_x_23:
[----:B------:R-:W0:Y:S01]  /*1aa0*/  S2UR UR7, SR_CgaCtaId ;  /* 0x00000000000779c3 */ /* 0x000e220000008800 */
[----:B------:R-:W-:Y:S01]  /*1ab0*/  UMOV UR6, 0x400 ;  /* 0x0000040000067882 */ /* 0x000fe20000000000 */
[----:B------:R-:W-:Y:S01]  /*1ac0*/  IMAD.U32 R5, RZ, RZ, UR5 ;  /* 0x00000005ff057e24 */ /* 0x000fe2000f8e00ff */
[----:B------:R-:W-:Y:S01]  /*1ad0*/  SHF.L.U32 R4, R7, 0x1f, RZ ;  /* 0x0000001f07047819 */ /* 0x000fe200000006ff */
[----:B0-----:R-:W-:-:S06]  /*1ae0*/  ULEA UR6, UR7, UR6, 0x18 ;  /* 0x0000000607067291 */ /* 0x001fcc000f8ec03f */
[----:B------:R-:W-:-:S04]  /*1af0*/  IMAD.U32 R6, RZ, RZ, UR6 ;  /* 0x00000006ff067e24 */ /* 0x000fc8000f8e00ff */
[----:B------:R-:W-:-:S04]  /*1b00*/  IMAD R5, R5, 0x8, R6 ;  /* 0x0000000805057824 */ /* 0x000fc800078e0206 */
[----:B------:R0:W1:Y:S01]  /*1b10*/  SYNCS.PHASECHK.TRANS64.TRYWAIT P1, [R5+URZ], R4 ;  /* 0x00000004050075a7 */ /* 0x000062000802017f */
[----:B------:R-:W-:Y:S05]  /*1b20*/  @!P0 BRA `(.L_x_24) ;  /* 0x0000000000048947 */ /* 0x000fea0003800000 */
[----:B------:R-:W-:Y:S01]  /*1b30*/  BPT.TRAP 0x1 ;  /* 0x000000040000795c */ /* 0x000fe20000300000 */
.L_x_24:
[----:B-1----:R-:W-:Y:S05]  /*1b40*/  @P1 BRA `(.L_x_25) ;  /* 0x0000000000081947 */ /* 0x002fea0003800000 */
[----:B------:R-:W1:Y:S02]  /*1b50*/  SYNCS.PHASECHK.TRANS64.TRYWAIT P1, [R5+URZ], R4 ;  /* 0x00000004050075a7 */ /* 0x000e64000802017f */
[----:B-1----:R-:W-:Y:S05]  /*1b60*/  @!P1 BRA `(.L_x_26) ;  /* 0x0000006000f09947 */ /* 0x002fea0003800000 */
.L_x_25:
[----:B------:R-:W-:Y:S01]  /*1b70*/  ULEA UR6, UR5, UR45, 0xa ;  /* 0x0000002d05067291 */ /* 0x000fe2000f8e503f */
[----:B------:R-:W-:Y:S01]  /*1b80*/  WARPGROUP.ARRIVE ;  /* 0x00000000000079c5 */ /* 0x000fe20000000000 */
[----:B------:R-:W-:Y:S01]  /*1b90*/  ULEA UR7, UR5, UR4, 0xa ;  /* 0x0000000405077291 */ /* 0x000fe2000f8e503f */
[----:B------:R-:W-:Y:S01]  /*1ba0*/  UMOV UR9, 0x40000040 ;  /* 0x4000004000097882 */ /* 0x000fe20000000000 */
[----:B------:R-:W-:-:S03]  /*1bb0*/  UMOV UR11, 0x40000040 ;  /* 0x40000040000b7882 */ /* 0x000fc60000000000 */
[----:B------:R-:W-:Y:S02]  /*1bc0*/  UMOV UR8, UR6 ;  /* 0x0000000600087c82 */ /* 0x000fe40008000000 */
[----:B------:R-:W-:Y:S02]  /*1bd0*/  UMOV UR10, UR7 ;  /* 0x00000007000a7c82 */ /* 0x000fe40008000000 */
[----:B------:R-:W-:Y:S01]  /*1be0*/  HGMMA.64x128x16.F32 R24, gdesc[UR8].tnspB, R24, gsb0 ;  /* 0x41e00000081879f0 */ /* 0x000fe20008000818 */
[----:B------:R-:W-:Y:S02]  /*1bf0*/  UIADD3 UR8, UR6, 0x2, URZ ;  /* 0x0000000206087890 */ /* 0x000fe4000fffe03f */
[----:B------:R-:W-:Y:S01]  /*1c00*/  UIADD3 UR10, UR7, 0x80, URZ ;  /* 0x00000080070a7890 */ /* 0x000fe2000fffe03f */
[----:B------:R-:W-:Y:S01]  /*1c10*/  UMOV UR9, 0x40000040 ;  /* 0x4000004000097882 */ /* 0x000fe20000000000 */
[----:B------:R-:W-:Y:S01]  /*1c20*/  UMOV UR11, 0x40000040 ;  /* 0x40000040000b7882 */ /* 0x000fe20000000000 */
[----:B------:R-:W-:-:S02]  /*1c30*/  WARPGROUP.DEPBAR.LE gsb0, 0x0 ;  /* 0x00008000000079c5 */ /* 0x000fc40000010000 */
        /* <DEDUP_REMOVED lines=18> */
[----:B------:R-:W-:Y:S01]  /*1d60*/  BPT.TRAP 0x1 ;  /* 0x000000040000795c */ /* 0x000fe20000300000 */
.L_x_27:
[----:B------:R-:W-:-:S13]  /*1d70*/  ISETP.NE.AND P1, PT, R22, RZ, PT ;  /* 0x000000ff1600720c */ /* 0x000fda0003f25270 */
[----:B01----:R-:W-:-:S04]  /*1d80*/  @P1 IMAD R4, R3, 0x8, R6 ;  /* 0x0000000803041824 */ /* 0x003fc800078e0206 */
[----:B------:R-:W-:-:S05]  /*1d90*/  @P1 VIADD R4, R4, 0x18 ;  /* 0x0000001804041836 */ /* 0x000fca0000000000 */
[----:B------:R-:W-:-:S04]  /*1da0*/  @P1 PRMT R4, R19, 0x654, R4 ;  /* 0x0000065413041816 */ /* 0x000fc80000000004 */
[----:B------:R0:W-:Y:S01]  /*1db0*/  @P1 SYNCS.ARRIVE.TRANS64.RED.A1T0 RZ, [R4+URZ], RZ ;  /* 0x000000ff04ff19a7 */ /* 0x0001e2000810043f */
[----:B------:R-:W-:-:S13]  /*1dc0*/  ISETP.GT.U32.AND P1, PT, R18, 0x1, PT ;  /* 0x000000011200780c */ /* 0x000fda0003f24070 */
[----:B0-----:R-:W-:Y:S05]  /*1dd0*/  @P1 BRA `(.L_x_28) ;  /* 0x0000000000041947 */ /* 0x001fea0003800000 */
[----:B------:R-:W-:Y:S01]  /*1de0*/  BPT.TRAP 0x1 ;  /* 0x000000040000795c */ /* 0x000fe20000300000 */
.L_x_28:
[----:B------:R-:W-:Y:S01]  /*1df0*/  UIADD3 UR5, UR5, 0x1, URZ ;  /* 0x0000000105057890 */ /* 0x000fe2000fffe03f */
[C---:B------:R-:W-:Y:S01]  /*1e00*/  ISETP.GT.AND P2, PT, R0.reuse, 0x1, PT ;  /* 0x000000010000780c */ /* 0x040fe20003f44270 */
[----:B------:R-:W-:Y:S02]  /*1e10*/  VIADD R3, R3, 0x1 ;  /* 0x0000000103037836 */ /* 0x000fe40000000000 */
[----:B------:R-:W-:Y:S01]  /*1e20*/  UISETP.NE.AND UP0, UPT, UR5, 0x3, UPT ;  /* 0x000000030500788c */ /* 0x000fe2000bf05270 */
[----:B------:R-:W-:Y:S02]  /*1e30*/  VIADD R0, R0, 0xffffffff ;  /* 0xffffffff00007836 */ /* 0x000fe40000000000 */
[C---:B------:R-:W-:Y:S01]  /*1e40*/  ISETP.NE.AND P1, PT, R3.reuse, 0x3, PT ;  /* 0x000000030300780c */ /* 0x040fe20003f25270 */
[----:B------:R-:W-:Y:S02]  /*1e50*/  USEL UR6, URZ, 0x1, UP0 ;  /* 0x000000013f067887 */ /* 0x000fe40008000000 */
[----:B------:R-:W-:Y:S01]  /*1e60*/  USEL UR5, UR5, URZ, UP0 ;  /* 0x0000003f05057287 */ /* 0x000fe20008000000 */
[----:B------:R-:W-:-:S03]  /*1e70*/  SEL R3, R3, RZ, P1 ;  /* 0x000000ff03037207 */ /* 0x000fc60000800000 */
[----:B------:R-:W-:Y:S01]  /*1e80*/  LOP3.LUT R7, R7, UR6, RZ, 0x3c, !PT ;  /* 0x0000000607077c12 */ /* 0x000fe2000f8e3cff */
[----:B------:R-:W-:Y:S07]  /*1e90*/  @P2 BRA `(.L_x_29) ;  /* 0xfffffff800f82947 */ /* 0x000fee000383ffff */
.L_x_22:
[----:B01----:R-:W0:Y:S02]  /*1ea0*/  LDC R0, c[0x0][0x28c] ;  /* 0x0000a300ff007b82 */ /* 0x003e240000000800 */
[----:B0-----:R-:W-:-:S13]  /*1eb0*/  ISETP.GE.AND P1, PT, R0, 0x1, PT ;  /* 0x000000010000780c */ /* 0x001fda0003f26270 */
[----:B------:R-:W-:Y:S05]  /*1ec0*/  @!P1 BRA `(.L_x_30) ;  /* 0x0000000000449947 */ /* 0x000fea0003800000 */
[----:B------:R-:W-:Y:S05]  /*1ed0*/  @!P0 BRA `(.L_x_31) ;  /* 0x0000000000048947 */ /* 0x000fea0003800000 */
[----:B------:R-:W-:Y:S01]  /*1ee0*/  BPT.TRAP 0x1 ;  /* 0x000000040000795c */ /* 0x000fe20000300000 */
.L_x_31:
[----:B------:R-:W-:-:S13]  /*1ef0*/  ISETP.NE.AND P0, PT, R22, RZ, PT ;  /* 0x000000ff1600720c */ /* 0x000fda0003f05270 */
[----:B------:R-:W-:-:S05]  /*1f00*/  VOTEU.ANY UP0, P0 ;  /* 0x00000000003f7886 */ /* 0x000fca0000000100 */
[----:B------:R-:W-:-:S06]  /*1f10*/  @UP0 UIADD3 UR4, UR44, UR41, URZ ;  /* 0x000000292c040290 */ /* 0x000fcc000fffe03f */
[----:B------:R-:W-:Y:S02]  /*1f20*/  IMAD.U32 R4, RZ, RZ, UR4 ;  /* 0x00000004ff047e24 */ /* 0x000fe4000f8e00ff */
[----:B------:R-:W-:Y:S02]  /*1f30*/  IMAD.U32 R3, RZ, RZ, UR4 ;  /* 0x00000004ff037e24 */ /* 0x000fe4000f8e00ff */
[----:B------:R-:W-:-:S05]  /*1f40*/  @P0 IMAD.WIDE.U32 R4, R4, -0x55555555, RZ ;  /* 0xaaaaaaab04040825 */ /* 0x000fca00078e00ff */
[----:B------:R-:W-:-:S05]  /*1f50*/  @P0 SHF.R.U32.HI R0, RZ, 0x1, R5 ;  /* 0x00000001ff000819 */ /* 0x000fca0000011605 */
[----:B------:R-:W-:-:S04]  /*1f60*/  @P0 IMAD R0, R0, -0x3, R3 ;  /* 0xfffffffd00000824 */ /* 0x000fc800078e0203 */
[----:B------:R-:W-:-:S04]  /*1f70*/  @P0 IMAD R0, R0, 0x8, R6 ;  /* 0x0000000800000824 */ /* 0x000fc800078e0206 */
[----:B------:R-:W-:-:S05]  /*1f80*/  @P0 VIADD R0, R0, 0x18 ;  /* 0x0000001800000836 */ /* 0x000fca0000000000 */
[----:B------:R-:W-:-:S04]  /*1f90*/  @P0 PRMT R0, R19, 0x654, R0 ;  /* 0x0000065413000816 */ /* 0x000fc80000000000 */
[----:B------:R0:W-:Y:S01]  /*1fa0*/  @P0 SYNCS.ARRIVE.TRANS64.RED.A1T0 RZ, [R0+URZ], RZ ;  /* 0x000000ff00ff09a7 */ /* 0x0001e2000810043f */
[----:B------:R-:W-:-:S13]  /*1fb0*/  ISETP.GT.U32.AND P0, PT, R18, 0x1, PT ;  /* 0x000000011200780c */ /* 0x000fda0003f04070 */
[----:B0-----:R-:W-:Y:S05]  /*1fc0*/  @P0 BRA `(.L_x_30) ;  /* 0x0000000000040947 */ /* 0x001fea0003800000 */
[----:B------:R-:W-:Y:S01]  /*1fd0*/  BPT.TRAP 0x1 ;  /* 0x000000040000795c */ /* 0x000fe20000300000 */
.L_x_30:
[----:B------:R-:W-:Y:S01]  /*1fe0*/  IMAD.SHL.U32 R100, R100, 0x80, RZ ;  /* 0x0000008064647824 */ /* 0x000fe200078e00ff */
[----:B------:R-:W-:Y:S01]  /*1ff0*/  UIADD3 UR41, UR43, UR41, URZ ;  /* 0x000000292b297290 */ /* 0x000fe2000fffe03f */
[----:B------:R-:W-:Y:S01]  /*2000*/  SHF.R.S32.HI R11, RZ, 0x1f, R101 ;  /* 0x0000001fff0b7819 */ /* 0x000fe20000011465 */
[----:B------:R-:W-:Y:S01]  /*2010*/  UISETP.GE.U32.AND UP1, UPT, UR43, 0x3, UPT ;  /* 0x000000032b00788c */ /* 0x000fe2000bf26070 */
[----:B------:R-:W-:Y:S01]  /*2020*/  IMAD.SHL.U32 R6, R103, 0x80, RZ ;  /* 0x0000008067067824 */ /* 0x000fe200078e00ff */
[----:B------:R-:W-:Y:S01]  /*2030*/  ULDC UR7, c[0x0][0x288] ;  /* 0x0000a20000077ab9 */ /* 0x000fe20000000800 */
[C---:B------:R-:W-:Y:S01]  /*2040*/  LOP3.LUT R8, R100.reuse, 0x6, R95, 0xf8, !PT ;  /* 0x0000000664087812 */ /* 0x040fe200078ef85f */
[----:B------:R-:W-:Y:S01]  /*2050*/  UISETP.GT.U32.AND UP0, UPT, UR41, 0x2, UPT ;  /* 0x000000022900788c */ /* 0x000fe2000bf04070 */
[----:B------:R-:W-:Y:S01]  /*2060*/  ISETP.GE.AND P0, PT, R100, UR7, PT ;  /* 0x0000000764007c0c */ /* 0x000fe2000bf06270 */
[----:B------:R-:W-:Y:S01]  /*2070*/  ULDC.64 UR4, c[0x0][0x5d0] ;  /* 0x0001740000047ab9 */ /* 0x000fe20000000a00 */
[--C-:B------:R-:W-:Y:S01]  /*2080*/  SHF.R.S32.HI R9, RZ, 0x1f, R8.reuse ;  /* 0x0000001fff097819 */ /* 0x100fe20000011408 */
[----:B------:R-:W-:Y:S01]  /*2090*/  ULDC UR10, c[0x0][0x284] ;  /* 0x0000a100000a7ab9 */ /* 0x000fe20000000800 */
[----:B------:R-:W-:Y:S01]  /*20a0*/  IMAD R0, R11, UR4, RZ ;  /* 0x000000040b007c24 */ /* 0x000fe2000f8e02ff */
[----:B------:R-:W-:Y:S01]  /*20b0*/  UISETP.LT.U32.AND UP0, UPT, UR43, 0x3, UP0 ;  /* 0x000000032b00788c */ /* 0x000fe20008701070 */
[----:B------:R-:W-:Y:S01]  /*20c0*/  ISETP.GE.OR P0, PT, R6, UR10, P0 ;  /* 0x0000000a06007c0c */ /* 0x000fe20008706670 */
[----:B------:R-:W-:Y:S01]  /*20d0*/  IMAD.WIDE.U32 R4, R101, UR4, R8 ;  /* 0x0000000465047c25 */ /* 0x000fe2000f8e0008 */
[----:B------:R-:W-:Y:S01]  /*20e0*/  ULDC.64 UR8, c[0x0][0x5c8] ;  /* 0x0001720000087ab9 */ /* 0x000fe20000000a00 */
[----:B------:R-:W-:-:S02]  /*20f0*/  USEL UR6, URZ, 0x1, !UP0 ;  /* 0x000000013f067887 */ /* 0x000fc4000c000000 */
[----:B------:R-:W-:Y:S01]  /*2100*/  IMAD R3, R101, UR5, R0 ;  /* 0x0000000565037c24 */ /* 0x000fe2000f8e0200 */
[----:B------:R-:W-:Y:S01]  /*2110*/  @UP1 UIMAD.WIDE.U32 UR4, UR41, -0x55555555, URZ ;  /* 0xaaaaaaab290418a5 */ /* 0x000fe2000f8e003f */
[----:B------:R-:W-:Y:S01]  /*2120*/  IMAD.WIDE R104, R103, 0x80, R88 ;  /* 0x0000008067687825 */ /* 0x000fe200078e0258 */
[----:B------:R-:W-:Y:S02]  /*2130*/  ULOP3.LUT UR40, UR40, UR6, URZ, 0x3c, !UPT ;  /* 0x0000000628287292 */ /* 0x000fe4000f8e3c3f */
[----:B------:R-:W-:Y:S01]  /*2140*/  @UP1 USHF.R.U32.HI UR4, URZ, 0x1, UR5 ;  /* 0x000000013f041899 */ /* 0x000fe20008011605 */
[----:B------:R-:W-:Y:S02]  /*2150*/  IMAD.IADD R5, R5, 0x1, R3 ;  /* 0x0000000105057824 */ /* 0x000fe400078e0203 */
[----:B------:R-:W-:Y:S01]  /*2160*/  IMAD R3, R105, UR8, RZ ;  /* 0x0000000869037c24 */ /* 0x000fe2000f8e02ff */
[----:B------:R-:W-:Y:S01]  /*2170*/  @UP1 ULOP3.LUT UR40, UR40, 0x1, UR4, 0x78, !UPT ;  /* 0x0000000128281892 */ /* 0x000fe2000f8e7804 */
[----:B------:R-:W-:-:S04]  /*2180*/  IMAD.WIDE.U32 R106, R104, UR8, R4 ;  /* 0x00000008686a7c25 */ /* 0x000fc8000f8e0004 */
[----:B------:R-:W-:Y:S02]  /*2190*/  IMAD R7, R104, UR9, R3 ;  /* 0x0000000968077c24 */ /* 0x000fe4000f8e0203 */
[----:B------:R-:W-:Y:S01]  /*21a0*/  IMAD.MOV.U32 R0, RZ, RZ, -0x1 ;  /* 0xffffffffff007424 */ /* 0x000fe200078e00ff */
[----:B------:R-:W-:Y:S06]  /*21b0*/  @P0 BRA `(.L_x_32) ;  /* 0x00000040001c0947 */ /* 0x000fec0003800000 */
[----:B-----5:R-:W-:Y:S01]  /*21c0*/  FSETP.NEU.AND P0, PT, R90, RZ, PT ;  /* 0x000000ff5a00720b */ /* 0x020fe20003f0d000 */
[----:B------:R-:W-:Y:S01]  /*21d0*/  IMAD.IADD R4, R94, 0x1, -R100 ;  /* 0x000000015e047824 */ /* 0x000fe200078e0a64 */
[----:B------:R-:W-:Y:S01]  /*21e0*/  BSSY B0, `(.L_x_32) ;  /* 0x0000404000007945 */ /* 0x000fe20003800000 */
[----:B------:R-:W-:Y:S02]  /*21f0*/  IMAD.IADD R3, R99, 0x1, -R6 ;  /* 0x0000000163037824 */ /* 0x000fe400078e0a06 */
[----:B------:R-:W-:Y:S01]  /*2200*/  IMAD.IADD R103, R107, 0x1, R7 ;  /* 0x000000016b677824 */ /* 0x000fe200078e0207 */
[----:B------:R-:W-:-:S04]  /*2210*/  ISETP.GT.AND P2, PT, R4, RZ, PT ;  /* 0x000000ff0400720c */ /* 0x000fc80003f44270 */
[----:B------:R-:W-:-:S03]  /*2220*/  ISETP.GT.AND P1, PT, R3, RZ, P2 ;  /* 0x000000ff0300720c */ /* 0x000fc60001724270 */
[----:B------:R-:W-:Y:S10]  /*2230*/  @!P0 BRA `(.L_x_33) ;  /* 0x0000002c00288947 */ /* 0x000ff40003800000 */
[----:B------:R-:W0:Y:S01]  /*2240*/  LDC.64 R110, c[0x0][0x5b8] ;  /* 0x00016e00ff6e7b82 */ /* 0x000e220000000a00 */
[----:B------:R-:W-:-:S07]  /*2250*/  ULDC.64 UR4, c[0x0][0x5c0] ;  /* 0x0001700000047ab9 */ /* 0x000fce0000000a00 */
[----:B------:R-:W1:Y:S08]  /*2260*/  LDC.64 R112, c[0x0][0x5b0] ;  /* 0x00016c00ff707b82 */ /* 0x000e700000000a00 */
[----:B------:R-:W2:Y:S01]  /*2270*/  LDC.64 R114, c[0x0][0x5a8] ;  /* 0x00016a00ff727b82 */ /* 0x000ea20000000a00 */
[-C--:B0-----:R-:W-:Y:S02]  /*2280*/  IMAD R6, R11, R110.reuse, RZ ;  /* 0x0000006e0b067224 */ /* 0x081fe400078e02ff */
[----:B------:R-:W-:-:S04]  /*2290*/  IMAD.WIDE.U32 R108, R101, R110, R8 ;  /* 0x0000006e656c7225 */ /* 0x000fc800078e0008 */
[----:B------:R-:W-:Y:S02]  /*22a0*/  IMAD R107, R101, R111, R6 ;  /* 0x0000006f656b7224 */ /* 0x000fe400078e0206 */
[-C--:B-1----:R-:W-:Y:S02]  /*22b0*/  IMAD R5, R105, R112.reuse, RZ ;  /* 0x0000007069057224 */ /* 0x082fe400078e02ff */
[----:B------:R-:W-:Y:S02]  /*22c0*/  IMAD.IADD R13, R109, 0x1, R107 ;  /* 0x000000016d0d7824 */ /* 0x000fe400078e026b */
[----:B------:R-:W-:Y:S02]  /*22d0*/  IMAD.MOV.U32 R12, RZ, RZ, R108 ;  /* 0x000000ffff0c7224 */ /* 0x000fe400078e006c */
[C---:B------:R-:W-:Y:S02]  /*22e0*/  IMAD R111, R104.reuse, R113, R5 ;  /* 0x00000071686f7224 */ /* 0x040fe400078e0205 */
[----:B------:R-:W-:-:S04]  /*22f0*/  IMAD.WIDE.U32 R6, R104, R112, R12 ;  /* 0x0000007068067225 */ /* 0x000fc800078e000c */
[----:B------:R-:W-:Y:S01]  /*2300*/  IMAD.IADD R5, R7, 0x1, R111 ;  /* 0x0000000107057824 */ /* 0x000fe200078e026f */
[----:B--2---:R-:W-:-:S04]  /*2310*/  LEA R14, P0, R6, R114, 0x1 ;  /* 0x00000072060e7211 */ /* 0x004fc800078008ff */
[----:B------:R-:W-:-:S05]  /*2320*/  LEA.HI.X R15, R6, R115, R5, 0x1, P0 ;  /* 0x00000073060f7211 */ /* 0x000fca00000f0c05 */
[----:B------:R0:W2:Y:S01]  /*2330*/  @P1 LDG.E.LTC128B.U16 R5, desc[UR38][R14.64] ;  /* 0x000000260e051981 */ /* 0x0000a2000c1e1520 */
[----:B------:R-:W-:Y:S01]  /*2340*/  LEA R10, P0, R106, UR4, 0x1 ;  /* 0x000000046a0a7c11 */ /* 0x000fe2000f8008ff */
[----:B------:R-:W-:Y:S01]  /*2350*/  IMAD.WIDE.U32 R6, R104, R112, R8 ;  /* 0x0000007068067225 */ /* 0x000fe200078e0008 */
[----:B------:R-:W-:Y:S03]  /*2360*/  BSSY B1, `(.L_x_34) ;  /* 0x0000012000017945 */ /* 0x000fe60003800000 */
[----:B------:R-:W-:Y:S02]  /*2370*/  IMAD.IADD R7, R111, 0x1, R7 ;  /* 0x000000016f077824 */ /* 0x000fe400078e0207 */
[----:B------:R-:W-:Y:S01]  /*2380*/  IMAD.WIDE.U32 R20, R101, R110, R6 ;  /* 0x0000006e65147225 */ /* 0x000fe200078e0006 */
[----:B0-----:R-:W-:-:S03]  /*2390*/  SHF.L.U64.HI R15, R112, 0x3, R113 ;  /* 0x00000003700f7819 */ /* 0x001fc60000010271 */
[----:B------:R-:W-:Y:S01]  /*23a0*/  IMAD.IADD R7, R107, 0x1, R21 ;  /* 0x000000016b077824 */ /* 0x000fe200078e0215 */
[----:B------:R-:W-:Y:S01]  /*23b0*/  LEA R6, P4, R20, R114, 0x1 ;  /* 0x0000007214067211 */ /* 0x000fe200078808ff */
[----:B------:R-:W-:-:S03]  /*23c0*/  IMAD.SHL.U32 R14, R112, 0x8, RZ ;  /* 0x00000008700e7824 */ /* 0x000fc600078e00ff */
[----:B------:R-:W-:Y:S01]  /*23d0*/  LEA.HI.X R7, R20, R115, R7, 0x1, P4 ;  /* 0x0000007314077211 */ /* 0x000fe200020f0c07 */
[----:B--2---:R-:W-:-:S05]  /*23e0*/  HADD2.F32 R11, -RZ, R5.H0_H0 ;  /* 0x20000005ff0b7230 */ /* 0x004fca0000004100 */
[----:B------:R-:W-:-:S04]  /*23f0*/  FMUL R11, R11, R90 ;  /* 0x0000005a0b0b7220 */ /* 0x000fc80000400000 */
[----:B------:R-:W-:Y:S01]  /*2400*/  FFMA R24, R24, R23, R11 ;  /* 0x0000001718187223 */ /* 0x000fe2000000000b */
[----:B------:R-:W-:Y:S02]  /*2410*/  LEA.HI.X R11, R106, UR5, R103, 0x1, P0 ;  /* 0x000000056a0b7c11 */ /* 0x000fe400080f0c67 */
[----:B------:R-:W-:Y:S02]  /*2420*/  ISETP.GT.AND P0, PT, R4, 0x1, PT ;  /* 0x000000010400780c */ /* 0x000fe40003f04270 */
[----:B------:R-:W-:Y:S02]  /*2430*/  F2FP.F16.F32.PACK_AB R24, RZ, R24 ;  /* 0x00000018ff18723e */ /* 0x000fe400000000ff */
[----:B------:R-:W-:-:S03]  /*2440*/  ISETP.GT.AND P3, PT, R3, RZ, P0 ;  /* 0x000000ff0300720c */ /* 0x000fc60000764270 */
[----:B------:R0:W-:Y:S10]  /*2450*/  @P1 STG.E.U16 desc[UR38][R10.64], R24 ;  /* 0x000000180a001986 */ /* 0x0001f4000c101526 */
[----:B------:R-:W-:Y:S05]  /*2460*/  @!P3 BRA `(.L_x_35) ;  /* 0x000000000004b947 */ /* 0x000fea0003800000 */
[----:B------:R1:W5:Y:S02]  /*2470*/  LDG.E.LTC128B.U16 R5, desc[UR38][R6.64+0x2] ;  /* 0x0000022606057981 */ /* 0x000364000c1e1520 */
.L_x_35:
[----:B------:R-:W-:Y:S05]  /*2480*/  BSYNC B1 ;  /* 0x0000000000017941 */ /* 0x000fea0003800000 */
.L_x_34:
[----:B-----5:R-:W-:Y:S01]  /*2490*/  HADD2.F32 R103, -RZ, R5.H0_H0 ;  /* 0x20000005ff677230 */ /* 0x020fe20000004100 */
[----:B------:R-:W-:Y:S01]  /*24a0*/  ISETP.GT.AND P2, PT, R3, 0x8, P2 ;  /* 0x000000080300780c */ /* 0x000fe20001744270 */
[----:B------:R-:W-:Y:S01]  /*24b0*/  IMAD.WIDE.U32 R20, R104, R112, R14 ;  /* 0x0000007068147225 */ /* 0x000fe200078e000e */
[----:B0-----:R-:W-:-:S03]  /*24c0*/  PRMT R24, R5, 0x7610, R24 ;  /* 0x0000761005187816 */ /* 0x001fc60000000018 */
[----:B------:R-:W-:Y:S01]  /*24d0*/  FMUL R12, R103, R90 ;  /* 0x0000005a670c7220 */ /* 0x000fe20000400000 */
[----:B------:R-:W-:Y:S01]  /*24e0*/  IMAD.IADD R111, R111, 0x1, R21 ;  /* 0x000000016f6f7824 */ /* 0x000fe200078e0215 */
[----:B------:R-:W-:Y:S02]  /*24f0*/  IADD3 R108, P1, R108, R20, RZ ;  /* 0x000000146c6c7210 */ /* 0x000fe40007f3e0ff */
[----:B------:R-:W-:-:S03]  /*2500*/  FFMA R12, R25, R23, R12 ;  /* 0x00000017190c7223 */ /* 0x000fc6000000000c */
[----:B------:R-:W-:Y:S01]  /*2510*/  IMAD.X R13, R111, 0x1, R13, P1 ;  /* 0x000000016f0d7824 */ /* 0x000fe200008e060d */
[C---:B------:R-:W-:Y:S02]  /*2520*/  LEA R14, P1, R108.reuse, R114, 0x1 ;  /* 0x000000726c0e7211 */ /* 0x040fe400078208ff */
[----:B------:R-:W-:Y:S02]  /*2530*/  F2FP.F16.F32.PACK_AB R12, RZ, R12 ;  /* 0x0000000cff0c723e */ /* 0x000fe400000000ff */
[----:B------:R-:W-:Y:S02]  /*2540*/  LEA.HI.X R15, R108, R115, R13, 0x1, P1 ;  /* 0x000000736c0f7211 */ /* 0x000fe400008f0c0d */
[----:B------:R-:W-:-:S05]  /*2550*/  PRMT R21, R12, 0x7610, R21 ;  /* 0x000076100c157816 */ /* 0x000fca0000000015 */
[----:B------:R0:W-:Y:S04]  /*2560*/  @P3 STG.E.U16 desc[UR38][R10.64+0x2], R21 ;  /* 0x000002150a003986 */ /* 0x0001e8000c101526 */
[----:B------:R-:W2:Y:S01]  /*2570*/  @P2 LDG.E.LTC128B.U16 R24, desc[UR38][R14.64] ;  /* 0x000000260e182981 */ /* 0x000ea2000c1e1520 */
[----:B------:R-:W-:Y:S01]  /*2580*/  IADD3 R20, P1, R8, R20, RZ ;  /* 0x0000001408147210 */ /* 0x000fe20007f3e0ff */
[----:B------:R-:W-:Y:S01]  /*2590*/  BSSY B1, `(.L_x_36) ;  /* 0x0000011000017945 */ /* 0x000fe20003800000 */
[----:B------:R-:W-:Y:S02]  /*25a0*/  SHF.L.U64.HI R13, R91, 0x1, R92 ;  /* 0x000000015b0d7819 */ /* 0x000fe4000001025c */
[----:B------:R-:W-:Y:S01]  /*25b0*/  ISETP.GT.AND P0, PT, R3, 0x8, P0 ;  /* 0x000000080300780c */ /* 0x000fe20000704270 */
[----:B0-----:R-:W-:Y:S01]  /*25c0*/  IMAD.X R21, R9, 0x1, R111, P1 ;  /* 0x0000000109157824 */ /* 0x001fe200008e066f */
[----:B------:R-:W-:Y:S01]  /*25d0*/  LEA R12, P1, R91, R10, 0x1 ;  /* 0x0000000a5b0c7211 */ /* 0x000fe200078208ff */
[----:B------:R-:W-:-:S04]  /*25e0*/  IMAD.WIDE.U32 R20, R101, R110, R20 ;  /* 0x0000006e65147225 */ /* 0x000fc800078e0014 */
[----:B------:R-:W-:Y:S01]  /*25f0*/  IMAD.X R13, R13, 0x1, R11, P1 ;  /* 0x000000010d0d7824 */ /* 0x000fe200008e060b */
[----:B------:R-:W-:Y:S01]  /*2600*/  LEA R8, P3, R20, R114, 0x1 ;  /* 0x0000007214087211 */ /* 0x000fe200078608ff */
[----:B------:R-:W-:-:S05]  /*2610*/  IMAD.IADD R9, R107, 0x1, R21 ;  /* 0x000000016b097824 */ /* 0x000fca00078e0215 */
[----:B------:R-:W-:Y:S01]  /*2620*/  LEA.HI.X R9, R20, R115, R9, 0x1, P3 ;  /* 0x0000007314097211 */ /* 0x000fe200018f0c09 */
[----:B--2---:R-:W-:-:S05]  /*2630*/  HADD2.F32 R5, -RZ, R24.H0_H0 ;  /* 0x20000018ff057230 */ /* 0x004fca0000004100 */
[----:B------:R-:W-:-:S04]  /*2640*/  FMUL R5, R5, R90 ;  /* 0x0000005a05057220 */ /* 0x000fc80000400000 */
[----:B------:R-:W-:-:S05]  /*2650*/  FFMA R5, R26, R23, R5 ;  /* 0x000000171a057223 */ /* 0x000fca0000000005 */
[----:B------:R-:W-:-:S05]  /*2660*/  F2FP.F16.F32.PACK_AB R5, RZ, R5 ;  /* 0x00000005ff05723e */ /* 0x000fca00000000ff */
[----:B------:R0:W-:Y:S01]  /*2670*/  @P2 STG.E.U16 desc[UR38][R12.64], R5 ;  /* 0x000000050c002986 */ /* 0x0001e2000c101526 */
[----:B------:R-:W-:Y:S05]  /*2680*/  @!P0 BRA `(.L_x_37) ;  /* 0x0000000000048947 */ /* 0x000fea0003800000 */
[----:B------:R2:W5:Y:S02]  /*2690*/  LDG.E.LTC128B.U16 R24, desc[UR38][R8.64+0x2] ;  /* 0x0000022608187981 */ /* 0x000564000c1e1520 */
.L_x_37:
[----:B------:R-:W-:Y:S05]  /*26a0*/  BSYNC B1 ;  /* 0x0000000000017941 */ /* 0x000fea0003800000 */
.L_x_36:
[----:B0----5:R-:W-:Y:S01]  /*26b0*/  HADD2.F32 R5, -RZ, R24.H0_H0 ;  /* 0x20000018ff057230 */ /* 0x021fe20000004100 */
[----:B------:R-:W-:Y:S01]  /*26c0*/  ISETP.GT.AND P1, PT, R4, 0x8, PT ;  /* 0x000000080400780c */ /* 0x000fe20003f24270 */
[----:B------:R-:W-:Y:S03]  /*26d0*/  BSSY B1, `(.L_x_38) ;  /* 0x0000008000017945 */ /* 0x000fe60003800000 */
[----:B------:R-:W-:Y:S01]  /*26e0*/  FMUL R14, R5, R90 ;  /* 0x0000005a050e7220 */ /* 0x000fe20000400000 */
[----:B------:R-:W-:-:S03]  /*26f0*/  ISETP.GT.AND P2, PT, R3, RZ, P1 ;  /* 0x000000ff0300720c */ /* 0x000fc60000f44270 */
[----:B------:R-:W-:-:S05]  /*2700*/  FFMA R14, R27, R23, R14 ;  /* 0x000000171b0e7223 */ /* 0x000fca000000000e */
[----:B------:R-:W-:-:S05]  /*2710*/  F2FP.F16.F32.PACK_AB R14, RZ, R14 ;  /* 0x0000000eff0e723e */ /* 0x000fca00000000ff */
[----:B------:R0:W-:Y:S01]  /*2720*/  @P0 STG.E.U16 desc[UR38][R12.64+0x2], R14 ;  /* 0x0000020e0c000986 */ /* 0x0001e2000c101526 */
[----:B------:R-:W-:Y:S05]  /*2730*/  @!P2 BRA `(.L_x_39) ;  /* 0x000000000004a947 */ /* 0x000fea0003800000 */
[----:B------:R3:W5:Y:S02]  /*2740*/  LDG.E.LTC128B.U16 R24, desc[UR38][R6.64+0x10] ;  /* 0x0000102606187981 */ /* 0x000764000c1e1520 */
.L_x_39:
[----:B------:R-:W-:Y:S05]  /*2750*/  BSYNC B1 ;  /* 0x0000000000017941 */ /* 0x000fea0003800000 */
.L_x_38:
[----:B-----5:R-:W-:Y:S01]  /*2760*/  HADD2.F32 R5, -RZ, R24.H0_H0 ;  /* 0x20000018ff057230 */ /* 0x020fe20000004100 */
        /* <DEDUP_REMOVED lines=9> */
.L_x_41:
[----:B------:R-:W-:Y:S05]  /*2800*/  BSYNC B1 ;  /* 0x0000000000017941 */ /* 0x000fea0003800000 */
.L_x_40:
[----:B----45:R-:W-:Y:S01]  /*2810*/  HADD2.F32 R5, -RZ, R24.H0_H0 ;  /* 0x20000018ff057230 */ /* 0x030fe20000004100 */
[----:B------:R-:W-:Y:S01]  /*2820*/  ISETP.GT.AND P1, PT, R3, 0x8, P1 ;  /* 0x000000080300780c */ /* 0x000fe20000f24270 */
[----:B------:R-:W-:Y:S03]  /*2830*/  BSSY B1, `(.L_x_42) ;  /* 0x0000007000017945 */ /* 0x000fe60003800000 */
[----:B0-----:R-:W-:-:S04]  /*2840*/  FMUL R14, R5, R90 ;  /* 0x0000005a050e7220 */ /* 0x001fc80000400000 */
[----:B------:R-:W-:-:S05]  /*2850*/  FFMA R14, R29, R23, R14 ;  /* 0x000000171d0e7223 */ /* 0x000fca000000000e */
[----:B------:R-:W-:-:S05]  /*2860*/  F2FP.F16.F32.PACK_AB R14, RZ, R14 ;  /* 0x0000000eff0e723e */ /* 0x000fca00000000ff */
[----:B------:R0:W-:Y:S01]  /*2870*/  @P3 STG.E.U16 desc[UR38][R10.64+0x12], R14 ;  /* 0x0000120e0a003986 */ /* 0x0001e2000c101526 */
[----:B------:R-:W-:Y:S05]  /*2880*/  @!P1 BRA `(.L_x_43) ;  /* 0x0000000000049947 */ /* 0x000fea0003800000 */
[----:B------:R4:W5:Y:S02]  /*2890*/  LDG.E.LTC128B.U16 R24, desc[UR38][R8.64+0x10] ;  /* 0x0000102608187981 */ /* 0x000964000c1e1520 */
.L_x_43:
[----:B------:R-:W-:Y:S05]  /*28a0*/  BSYNC B1 ;  /* 0x0000000000017941 */ /* 0x000fea0003800000 */
.L_x_42:
[----:B-----5:R-:W-:Y:S01]  /*28b0*/  HADD2.F32 R5, -RZ, R24.H0_H0 ;  /* 0x20000018ff057230 */ /* 0x020fe20000004100 */
[----:B------:R-:W-:Y:S01]  /*28c0*/  ISETP.GT.AND P0, PT, R3, 0x8, P0 ;  /* 0x000000080300780c */ /* 0x000fe20000704270 */
[----:B------:R-:W-:Y:S03]  /*28d0*/  BSSY B1, `(.L_x_44) ;  /* 0x0000007000017945 */ /* 0x000fe60003800000 */
[----:B------:R-:W-:-:S04]  /*28e0*/  FMUL R5, R5, R90 ;  /* 0x0000005a05057220 */ /* 0x000fc80000400000 */
[----:B------:R-:W-:-:S05]  /*28f0*/  FFMA R5, R30, R23, R5 ;  /* 0x000000171e057223 */ /* 0x000fca0000000005 */
[----:B------:R-:W-:-:S05]  /*2900*/  F2FP.F16.F32.PACK_AB R5, RZ, R5 ;  /* 0x00000005ff05723e */ /* 0x000fca00000000ff */
[----:B------:R0:W-:Y:S01]  /*2910*/  @P1 STG.E.U16 desc[UR38][R12.64+0x10], R5 ;  /* 0x000010050c001986 */ /* 0x0001e2000c101526 */
[----:B------:R-:W-:Y:S05]  /*2920*/  @!P0 BRA `(.L_x_45) ;  /* 0x0000000000048947 */ /* 0x000fea0003800000 */
[----:B------:R0:W5:Y:S02]  /*2930*/  LDG.E.LTC128B.U16 R24, desc[UR38][R8.64+0x12] ;  /* 0x0000122608187981 */ /* 0x000164000c1e1520 */
.L_x_45:
[----:B------:R-:W-:Y:S05]  /*2940*/  BSYNC B1 ;  /* 0x0000000000017941 */ /* 0x000fea0003800000 */
.L_x_44:
        /* <DEDUP_REMOVED lines=10> */
.L_x_47:
[----:B------:R-:W-:Y:S05]  /*29f0*/  BSYNC B1 ;  /* 0x0000000000017941 */ /* 0x000fea0003800000 */
.L_x_46:
        /* <DEDUP_REMOVED lines=10> */
.L_x_49:
[----:B------:R-:W-:Y:S05]  /*2aa0*/  BSYNC B1 ;  /* 0x0000000000017941 */ /* 0x000fea0003800000 */
.L_x_48:
[----:B0----5:R-:W-:Y:S01]  /*2ab0*/  HADD2.F32 R5, -RZ, R24.H0_H0 ;  /* 0x20000018ff057230 */ /* 0x021fe20000004100 */
        /* <DEDUP_REMOVED lines=8> */
.L_x_51:
[----:B------:R-:W-:Y:S05]  /*2b40*/  BSYNC B1 ;  /* 0x0000000000017941 */ /* 0x000fea0003800000 */
.L_x_50:
        /* <DEDUP_REMOVED lines=9> */
.L_x_53:
[----:B------:R-:W-:Y:S05]  /*2be0*/  BSYNC B1 ;  /* 0x0000000000017941 */ /* 0x000fea0003800000 */
.L_x_52:
        /* <DEDUP_REMOVED lines=10> */
.L_x_55:
[----:B------:R-:W-:Y:S05]  /*2c90*/  BSYNC B1 ;  /* 0x0000000000017941 */ /* 0x000fea0003800000 */
.L_x_54:
        /* <DEDUP_REMOVED lines=10> */
.L_x_57:
[----:B------:R-:W-:Y:S05]  /*2d40*/  BSYNC B1 ;  /* 0x0000000000017941 */ /* 0x000fea0003800000 */
.L_x_56:
        /* <DEDUP_REMOVED lines=9> */
.L_x_59:
[----:B------:R-:W-:Y:S05]  /*2de0*/  BSYNC B1 ;  /* 0x0000000000017941 */ /* 0x000fea0003800000 */
.L_x_58:
        /* <DEDUP_REMOVED lines=9> */
.L_x_61:
[----:B------:R-:W-:Y:S05]  /*2e80*/  BSYNC B1 ;  /* 0x0000000000017941 */ /* 0x000fea0003800000 */
.L_x_60:
        /* <DEDUP_REMOVED lines=10> */
.L_x_63:
[----:B------:R-:W-:Y:S05]  /*2f30*/  BSYNC B1 ;  /* 0x0000000000017941 */ /* 0x000fea0003800000 */
.L_x_62:
        /* <DEDUP_REMOVED lines=10> */
.L_x_65:
[----:B------:R-:W-:Y:S05]  /*2fe0*/  BSYNC B1 ;  /* 0x0000000000017941 */ /* 0x000fea0003800000 */
.L_x_64:
        /* <DEDUP_REMOVED lines=9> */
.L_x_67:
[----:B------:R-:W-:Y:S05]  /*3080*/  BSYNC B1 ;  /* 0x0000000000017941 */ /* 0x000fea0003800000 */
.L_x_66:
        /* <DEDUP_REMOVED lines=9> */
.L_x_69:
[----:B------:R-:W-:Y:S05]  /*3120*/  BSYNC B1 ;  /* 0x0000000000017941 */ /* 0x000fea0003800000 */
.L_x_68:
        /* <DEDUP_REMOVED lines=10> */
.L_x_71:
[----:B------:R-:W-:Y:S05]  /*31d0*/  BSYNC B1 ;  /* 0x0000000000017941 */ /* 0x000fea0003800000 */
.L_x_70:
        /* <DEDUP_REMOVED lines=10> */
.L_x_73:
[----:B------:R-:W-:Y:S05]  /*3280*/  BSYNC B1 ;  /* 0x0000000000017941 */ /* 0x000fea0003800000 */
.L_x_72:
        /* <DEDUP_REMOVED lines=9> */
.L_x_75:
[----:B------:R-:W-:Y:S05]  /*3320*/  BSYNC B1 ;  /* 0x0000000000017941 */ /* 0x000fea0003800000 */
.L_x_74:
        /* <DEDUP_REMOVED lines=9> */
.L_x_77:
[----:B------:R-:W-:Y:S05]  /*33c0*/  BSYNC B1 ;  /* 0x0000000000017941 */ /* 0x000fea0003800000 */
.L_x_76:
        /* <DEDUP_REMOVED lines=10> */
.L_x_79:
[----:B------:R-:W-:Y:S05]  /*3470*/  BSYNC B1 ;  /* 0x0000000000017941 */ /* 0x000fea0003800000 */
.L_x_78:
        /* <DEDUP_REMOVED lines=10> */
.L_x_81:
[----:B------:R-:W-:Y:S05]  /*3520*/  BSYNC B1 ;  /* 0x0000000000017941 */ /* 0x000fea0003800000 */
.L_x_80:
        /* <DEDUP_REMOVED lines=9> */
.L_x_83:
[----:B------:R-:W-:Y:S05]  /*35c0*/  BSYNC B1 ;  /* 0x0000000000017941 */ /* 0x000fea0003800000 */
.L_x_82:
        /* <DEDUP_REMOVED lines=9> */
.L_x_85:
[----:B------:R-:W-:Y:S05]  /*3660*/  BSYNC B1 ;  /* 0x0000000000017941 */ /* 0x000fea0003800000 */
.L_x_84:
        /* <DEDUP_REMOVED lines=10> */
.L_x_87:
[----:B------:R-:W-:Y:S05]  /*3710*/  BSYNC B1 ;  /* 0x0000000000017941 */ /* 0x000fea0003800000 */
.L_x_86:
        /* <DEDUP_REMOVED lines=10> */
.L_x_89:
[----:B------:R-:W-:Y:S05]  /*37c0*/  BSYNC B1 ;  /* 0x0000000000017941 */ /* 0x000fea0003800000 */
.L_x_88:
        /* <DEDUP_REMOVED lines=9> */
.L_x_91:
[----:B------:R-:W-:Y:S05]  /*3860*/  BSYNC B1 ;  /* 0x0000000000017941 */ /* 0x000fea0003800000 */
.L_x_90:
        /* <DEDUP_REMOVED lines=9> */
.L_x_93:
[----:B------:R-:W-:Y:S05]  /*3900*/  BSYNC B1 ;  /* 0x0000000000017941 */ /* 0x000fea0003800000 */
.L_x_92:
        /* <DEDUP_REMOVED lines=10> */
.L_x_95:
[----:B------:R-:W-:Y:S05]  /*39b0*/  BSYNC B1 ;  /* 0x0000000000017941 */ /* 0x000fea0003800000 */
.L_x_94:
        /* <DEDUP_REMOVED lines=10> */
.L_x_97:
[----:B------:R-:W-:Y:S05]  /*3a60*/  BSYNC B1 ;  /* 0x0000000000017941 */ /* 0x000fea0003800000 */
.L_x_96:
        /* <DEDUP_REMOVED lines=9> */
.L_x_99:
[----:B------:R-:W-:Y:S05]  /*3b00*/  BSYNC B1 ;  /* 0x0000000000017941 */ /* 0x000fea0003800000 */
.L_x_98:
        /* <DEDUP_REMOVED lines=9> */
.L_x_101:
[----:B------:R-:W-:Y:S05]  /*3ba0*/  BSYNC B1 ;  /* 0x0000000000017941 */ /* 0x000fea0003800000 */
.L_x_100:
        /* <DEDUP_REMOVED lines=10> */
.L_x_103:
[----:B------:R-:W-:Y:S05]  /*3c50*/  BSYNC B1 ;  /* 0x0000000000017941 */ /* 0x000fea0003800000 */
.L_x_102:
        /* <DEDUP_REMOVED lines=10> */
.L_x_105:
[----:B------:R-:W-:Y:S05]  /*3d00*/  BSYNC B1 ;  /* 0x0000000000017941 */ /* 0x000fea0003800000 */
.L_x_104:
        /* <DEDUP_REMOVED lines=9> */
.L_x_107:
[----:B------:R-:W-:Y:S05]  /*3da0*/  BSYNC B1 ;  /* 0x0000000000017941 */ /* 0x000fea0003800000 */
.L_x_106:
        /* <DEDUP_REMOVED lines=9> */
.L_x_109:
[----:B------:R-:W-:Y:S05]  /*3e40*/  BSYNC B1 ;  /* 0x0000000000017941 */ /* 0x000fea0003800000 */
.L_x_108:
        /* <DEDUP_REMOVED lines=10> */
.L_x_111:
[----:B------:R-:W-:Y:S05]  /*3ef0*/  BSYNC B1 ;  /* 0x0000000000017941 */ /* 0x000fea0003800000 */
.L_x_110:
        /* <DEDUP_REMOVED lines=10> */
.L_x_113:
[----:B------:R-:W-:Y:S05]  /*3fa0*/  BSYNC B1 ;  /* 0x0000000000017941 */ /* 0x000fea0003800000 */
.L_x_112:
        /* <DEDUP_REMOVED lines=9> */
.L_x_115:
[----:B------:R-:W-:Y:S05]  /*4040*/  BSYNC B1 ;  /* 0x0000000000017941 */ /* 0x000fea0003800000 */
.L_x_114:
        /* <DEDUP_REMOVED lines=9> */
.L_x_117:
[----:B------:R-:W-:Y:S05]  /*40e0*/  BSYNC B1 ;  /* 0x0000000000017941 */ /* 0x000fea0003800000 */
.L_x_116:
        /* <DEDUP_REMOVED lines=10> */
.L_x_119:
[----:B------:R-:W-:Y:S05]  /*4190*/  BSYNC B1 ;  /* 0x0000000000017941 */ /* 0x000fea0003800000 */
.L_x_118:
        /* <DEDUP_REMOVED lines=10> */
.L_x_121:
[----:B------:R-:W-:Y:S05]  /*4240*/  BSYNC B1 ;  /* 0x0000000000017941 */ /* 0x000fea0003800000 */
.L_x_120:
        /* <DEDUP_REMOVED lines=9> */
.L_x_123:
[----:B------:R-:W-:Y:S05]  /*42e0*/  BSYNC B1 ;  /* 0x0000000000017941 */ /* 0x000fea0003800000 */
.L_x_122:
        /* <DEDUP_REMOVED lines=9> */
.L_x_125:
[----:B------:R-:W-:Y:S05]  /*4380*/  BSYNC B1 ;  /* 0x0000000000017941 */ /* 0x000fea0003800000 */
.L_x_124:
        /* <DEDUP_REMOVED lines=10> */
.L_x_127:
[----:B------:R-:W-:Y:S05]  /*4430*/  BSYNC B1 ;  /* 0x0000000000017941 */ /* 0x000fea0003800000 */
.L_x_126:
        /* <DEDUP_REMOVED lines=10> */
.L_x_129:
[----:B------:R-:W-:Y:S05]  /*44e0*/  BSYNC B1 ;  /* 0x0000000000017941 */ /* 0x000fea0003800000 */
.L_x_128:
        /* <DEDUP_REMOVED lines=9> */
.L_x_131:
[----:B------:R-:W-:Y:S05]  /*4580*/  BSYNC B1 ;  /* 0x0000000000017941 */ /* 0x000fea0003800000 */
.L_x_130:
        /* <DEDUP_REMOVED lines=9> */
.L_x_133:
[----:B------:R-:W-:Y:S05]  /*4620*/  BSYNC B1 ;  /* 0x0000000000017941 */ /* 0x000fea0003800000 */
.L_x_132:
        /* <DEDUP_REMOVED lines=10> */
.L_x_135:
[----:B------:R-:W-:Y:S05]  /*46d0*/  BSYNC B1 ;  /* 0x0000000000017941 */ /* 0x000fea0003800000 */
.L_x_134:
        /* <DEDUP_REMOVED lines=10> */
.L_x_137:
[----:B------:R-:W-:Y:S05]  /*4780*/  BSYNC B1 ;  /* 0x0000000000017941 */ /* 0x000fea0003800000 */
.L_x_136:
        /* <DEDUP_REMOVED lines=9> */
.L_x_139:
[----:B------:R-:W-:Y:S05]  /*4820*/  BSYNC B1 ;  /* 0x0000000000017941 */ /* 0x000fea0003800000 */
.L_x_138:
        /* <DEDUP_REMOVED lines=9> */
.L_x_141:
[----:B------:R-:W-:Y:S05]  /*48c0*/  BSYNC B1 ;  /* 0x0000000000017941 */ /* 0x000fea0003800000 */
.L_x_140:
        /* <DEDUP_REMOVED lines=10> */
.L_x_143:
[----:B------:R-:W-:Y:S05]  /*4970*/  BSYNC B1 ;  /* 0x0000000000017941 */ /* 0x000fea0003800000 */
.L_x_142:
        /* <DEDUP_REMOVED lines=10> */
.L_x_145:
[----:B------:R-:W-:Y:S05]  /*4a20*/  BSYNC B1 ;  /* 0x0000000000017941 */ /* 0x000fea0003800000 */
.L_x_144:
        /* <DEDUP_REMOVED lines=9> */
.L_x_147:
[----:B------:R-:W-:Y:S05]  /*4ac0*/  BSYNC B1 ;  /* 0x0000000000017941 */ /* 0x000fea0003800000 */
.L_x_146:
        /* <DEDUP_REMOVED lines=9> */
.L_x_149:
[----:B------:R-:W-:Y:S05]  /*4b60*/  BSYNC B1 ;  /* 0x0000000000017941 */ /* 0x000fea0003800000 */
.L_x_148:
        /* <DEDUP_REMOVED lines=10> */
.L_x_151:
[----:B------:R-:W-:Y:S05]  /*4c10*/  BSYNC B1 ;  /* 0x0000000000017941 */ /* 0x000fea0003800000 */
.L_x_150:
[----:B-----5:R-:W-:Y:S01]  /*4c20*/  HADD2.F32 R5, -RZ, R24.H0_H0 ;  /* 0x20000018ff057230 */ /* 0x020fe20000004100 */
[----:B------:R-:W-:Y:S01]  /*4c30*/  ISETP.GT.AND P0, PT, R4, 0x79, PT ;  /* 0x000000790400780c */ /* 0x000fe20003f04270 */
[----:B------:R-:W-:Y:S01]  /*4c40*/  @P2 IMAD.MOV.U32 R4, RZ, RZ, R10 ;  /* 0x000000ffff042224 */ /* 0x000fe200078e000a */
[----:B------:R-:W-:Y:S02]  /*4c50*/  BSSY B1, `(.L_x_152) ;  /* 0x000000a000017945 */ /* 0x000fe40003800000 */
[----:B------:R-:W-:Y:S01]  /*4c60*/  FMUL R5, R5, R90 ;  /* 0x0000005a05057220 */ /* 0x000fe20000400000 */
[----:B------:R-:W-:-:S03]  /*4c70*/  ISETP.GT.AND P3, PT, R3, RZ, P0 ;  /* 0x000000ff0300720c */ /* 0x000fc60000764270 */
[----:B------:R-:W-:-:S05]  /*4c80*/  FFMA R5, R84, R23, R5 ;  /* 0x0000001754057223 */ /* 0x000fca0000000005 */
[----:B------:R-:W-:-:S04]  /*4c90*/  F2FP.F16.F32.PACK_AB R5, RZ, R5 ;  /* 0x00000005ff05723e */ /* 0x000fc800000000ff */
[----:B0-----:R-:W-:Y:S01]  /*4ca0*/  PRMT R14, R5, 0x7610, R14 ;  /* 0x00007610050e7816 */ /* 0x001fe2000000000e */
[----:B------:R-:W-:-:S05]  /*4cb0*/  @P2 IMAD.MOV.U32 R5, RZ, RZ, R11 ;  /* 0x000000ffff052224 */ /* 0x000fca00078e000b */
[----:B------:R0:W-:Y:S01]  /*4cc0*/  @P2 STG.E.U16 desc[UR38][R4.64+0xf0], R14 ;  /* 0x0000f00e04002986 */ /* 0x0001e2000c101526 */
[----:B------:R-:W-:Y:S05]  /*4cd0*/  @!P3 BRA `(.L_x_153) ;  /* 0x000000000004b947 */ /* 0x000fea0003800000 */
[----:B------:R0:W5:Y:S02]  /*4ce0*/  LDG.E.LTC128B.U16 R24, desc[UR38][R6.64+0xf2] ;  /* 0x0000f22606187981 */ /* 0x000164000c1e1520 */
.L_x_153:
[----:B------:R-:W-:Y:S05]  /*4cf0*/  BSYNC B1 ;  /* 0x0000000000017941 */ /* 0x000fea0003800000 */
.L_x_152:
        /* <DEDUP_REMOVED lines=9> */
.L_x_155:
[----:B------:R-:W-:Y:S05]  /*4d90*/  BSYNC B1 ;  /* 0x0000000000017941 */ /* 0x000fea0003800000 */
.L_x_154:
[----:B-----5:R-:W-:Y:S01]  /*4da0*/  HADD2.F32 R5, -RZ, R24.H0_H0 ;  /* 0x20000018ff057230 */ /* 0x020fe20000004100 */
[----:B------:R-:W-:Y:S01]  /*4db0*/  ISETP.GT.AND P0, PT, R3, 0x8, P0 ;  /* 0x000000080300780c */ /* 0x000fe20000704270 */
[----:B0-----:R-:W-:Y:S01]  /*4dc0*/  @P1 IMAD.MOV.U32 R4, RZ, RZ, R12 ;  /* 0x000000ffff041224 */ /* 0x001fe200078e000c */
[----:B------:R-:W-:Y:S02]  /*4dd0*/  BSSY B1, `(.L_x_156) ;  /* 0x0000009000017945 */ /* 0x000fe40003800000 */
[----:B------:R-:W-:-:S04]  /*4de0*/  FMUL R5, R5, R90 ;  /* 0x0000005a05057220 */ /* 0x000fc80000400000 */
[----:B------:R-:W-:-:S05]  /*4df0*/  FFMA R5, R86, R23, R5 ;  /* 0x0000001756057223 */ /* 0x000fca0000000005 */
[----:B------:R-:W-:-:S04]  /*4e00*/  F2FP.F16.F32.PACK_AB R5, RZ, R5 ;  /* 0x00000005ff05723e */ /* 0x000fc800000000ff */
[----:B-1-3--:R-:W-:Y:S01]  /*4e10*/  PRMT R6, R5, 0x7610, R6 ;  /* 0x0000761005067816 */ /* 0x00afe20000000006 */
[----:B------:R-:W-:-:S05]  /*4e20*/  @P1 IMAD.MOV.U32 R5, RZ, RZ, R13 ;  /* 0x000000ffff051224 */ /* 0x000fca00078e000d */
[----:B------:R0:W-:Y:S01]  /*4e30*/  @P1 STG.E.U16 desc[UR38][R4.64+0xf0], R6 ;  /* 0x0000f00604001986 */ /* 0x0001e2000c101526 */
[----:B------:R-:W-:Y:S05]  /*4e40*/  @!P0 BRA `(.L_x_157) ;  /* 0x0000000000048947 */ /* 0x000fea0003800000 */
[----:B------:R1:W5:Y:S02]  /*4e50*/  LDG.E.LTC128B.U16 R24, desc[UR38][R8.64+0xf2] ;  /* 0x0000f22608187981 */ /* 0x000364000c1e1520 */
.L_x_157:
[----:B------:R-:W-:Y:S05]  /*4e60*/  BSYNC B1 ;  /* 0x0000000000017941 */ /* 0x000fea0003800000 */
.L_x_156:
[----:B------:R-:W-:Y:S05]  /*4e70*/  @!P0 BRA `(.L_x_158) ;  /* 0x0000001000e88947 */ /* 0x000fea0003800000 */
[----:B-----5:R-:W-:-:S05]  /*4e80*/  HADD2.F32 R3, -RZ, R24.H0_H0 ;  /* 0x20000018ff037230 */ /* 0x020fca0000004100 */
[----:B0-----:R-:W-:-:S04]  /*4e90*/  FMUL R4, R3, R90 ;  /* 0x0000005a03047220 */ /* 0x001fc80000400000 */
[----:B------:R-:W-:-:S05]  /*4ea0*/  FFMA R4, R87, R23, R4 ;  /* 0x0000001757047223 */ /* 0x000fca0000000004 */
[----:B------:R-:W-:-:S05]  /*4eb0*/  F2FP.F16.F32.PACK_AB R4, RZ, R4 ;  /* 0x00000004ff04723e */ /* 0x000fca00000000ff */
[----:B------:R3:W-:Y:S01]  /*4ec0*/  STG.E.U16 desc[UR38][R12.64+0xf2], R4 ;  /* 0x0000f2040c007986 */ /* 0x0007e2000c101526 */
[----:B------:R-:W-:Y:S05]  /*4ed0*/  BRA `(.L_x_158) ;  /* 0x0000001000d07947 */ /* 0x000fea0003800000 */
.L_x_33:
[----:B------:R-:W-:Y:S01]  /*4ee0*/  ISETP.GT.AND P3, PT, R4, 0x1, PT ;  /* 0x000000010400780c */ /* 0x000fe20003f64270 */
[----:B------:R-:W-:Y:S01]  /*4ef0*/  ULDC.64 UR4, c[0x0][0x5c0] ;  /* 0x0001700000047ab9 */ /* 0x000fe20000000a00 */
[-C--:B------:R-:W-:Y:S01]  /*4f00*/  FMUL R24, R24, R23.reuse ;  /* 0x0000001718187220 */ /* 0x080fe20000400000 */
[----:B------:R-:W-:Y:S01]  /*4f10*/  LEA R6, P4, R106, UR4, 0x1 ;  /* 0x000000046a067c11 */ /* 0x000fe2000f8808ff */
[-C--:B------:R-:W-:Y:S01]  /*4f20*/  FMUL R25, R25, R23.reuse ;  /* 0x0000001719197220 */ /* 0x080fe20000400000 */
[----:B------:R-:W-:Y:S01]  /*4f30*/  ISETP.GT.AND P0, PT, R3, RZ, P3 ;  /* 0x000000ff0300720c */ /* 0x000fe20001f04270 */
[-C--:B------:R-:W-:Y:S01]  /*4f40*/  FMUL R26, R26, R23.reuse ;  /* 0x000000171a1a7220 */ /* 0x080fe20000400000 */
[----:B------:R-:W-:Y:S01]  /*4f50*/  F2FP.F16.F32.PACK_AB R24, RZ, R24 ;  /* 0x00000018ff18723e */ /* 0x000fe200000000ff */
[-C--:B------:R-:W-:Y:S01]  /*4f60*/  FMUL R27, R27, R23.reuse ;  /* 0x000000171b1b7220 */ /* 0x080fe20000400000 */
[----:B------:R-:W-:Y:S01]  /*4f70*/  LEA.HI.X R7, R106, UR5, R103, 0x1, P4 ;  /* 0x000000056a077c11 */ /* 0x000fe2000a0f0c67 */
[----:B------:R-:W-:Y:S01]  /*4f80*/  FMUL R28, R28, R23 ;  /* 0x000000171c1c7220 */ /* 0x000fe20000400000 */
[----:B------:R-:W-:Y:S01]  /*4f90*/  F2FP.F16.F32.PACK_AB R25, RZ, R25 ;  /* 0x00000019ff19723e */ /* 0x000fe200000000ff */
[-C--:B------:R-:W-:Y:S01]  /*4fa0*/  FMUL R29, R29, R23.reuse ;  /* 0x000000171d1d7220 */ /* 0x080fe20000400000 */
[----:B------:R-:W-:Y:S01]  /*4fb0*/  ISETP.GT.AND P2, PT, R3, 0x8, P2 ;  /* 0x000000080300780c */ /* 0x000fe20001744270 */
[----:B------:R-:W-:Y:S01]  /*4fc0*/  @P1 STG.E.U16 desc[UR38][R6.64], R24 ;  /* 0x0000001806001986 */ /* 0x000fe2000c101526 */
[----:B------:R-:W-:Y:S01]  /*4fd0*/  ISETP.GT.AND P1, PT, R4, 0x8, PT ;  /* 0x000000080400780c */ /* 0x000fe20003f24270 */
[-C--:B------:R-:W-:Y:S01]  /*4fe0*/  FMUL R30, R30, R23.reuse ;  /* 0x000000171e1e7220 */ /* 0x080fe20000400000 */
[C---:B------:R-:W-:Y:S01]  /*4ff0*/  SHF.L.U64.HI R5, R91.reuse, 0x1, R92 ;  /* 0x000000015b057819 */ /* 0x040fe2000001025c */
[----:B------:R-:W-:Y:S01]  /*5000*/  @P0 STG.E.U16 desc[UR38][R6.64+0x2], R25 ;  /* 0x0000021906000986 */ /* 0x000fe2000c101526 */
[----:B------:R-:W-:Y:S01]  /*5010*/  LEA R8, P5, R91, R6, 0x1 ;  /* 0x000000065b087211 */ /* 0x000fe200078a08ff */
[-C--:B------:R-:W-:Y:S01]  /*5020*/  FMUL R31, R31, R23.reuse ;  /* 0x000000171f1f7220 */ /* 0x080fe20000400000 */
[----:B------:R-:W-:Y:S01]  /*5030*/  ISETP.GT.AND P3, PT, R3, 0x8, P3 ;  /* 0x000000080300780c */ /* 0x000fe20001f64270 */
[-C--:B------:R-:W-:Y:S01]  /*5040*/  FMUL R32, R32, R23.reuse ;  /* 0x0000001720207220 */ /* 0x080fe20000400000 */
[----:B------:R-:W-:Y:S01]  /*5050*/  ISETP.GT.AND P0, PT, R4, 0x9, PT ;  /* 0x000000090400780c */ /* 0x000fe20003f04270 */
[----:B------:R-:W-:Y:S01]  /*5060*/  IMAD.X R9, R5, 0x1, R7, P5 ;  /* 0x0000000105097824 */ /* 0x000fe200028e0607 */
[----:B------:R-:W-:Y:S01]  /*5070*/  ISETP.GT.AND P4, PT, R3, RZ, P1 ;  /* 0x000000ff0300720c */ /* 0x000fe20000f84270 */
[-C--:B------:R-:W-:Y:S01]  /*5080*/  FMUL R33, R33, R23.reuse ;  /* 0x0000001721217220 */ /* 0x080fe20000400000 */
[----:B------:R-:W-:Y:S01]  /*5090*/  F2FP.F16.F32.PACK_AB R26, RZ, R26 ;  /* 0x0000001aff1a723e */ /* 0x000fe200000000ff */
[-C--:B------:R-:W-:Y:S01]  /*50a0*/  FMUL R34, R34, R23.reuse ;  /* 0x0000001722227220 */ /* 0x080fe20000400000 */
[----:B------:R-:W-:Y:S01]  /*50b0*/  ISETP.GT.AND P5, PT, R3, RZ, P0 ;  /* 0x000000ff0300720c */ /* 0x000fe200007a4270 */
[----:B------:R-:W-:Y:S01]  /*50c0*/  FMUL R35, R35, R23 ;  /* 0x0000001723237220 */ /* 0x000fe20000400000 */
[----:B------:R-:W-:Y:S01]  /*50d0*/  F2FP.F16.F32.PACK_AB R27, RZ, R27 ;  /* 0x0000001bff1b723e */ /* 0x000fe200000000ff */
[----:B------:R-:W-:Y:S01]  /*50e0*/  @P2 STG.E.U16 desc[UR38][R8.64], R26 ;  /* 0x0000001a08002986 */ /* 0x000fe2000c101526 */
[----:B------:R-:W-:Y:S01]  /*50f0*/  F2FP.F16.F32.PACK_AB R28, RZ, R28 ;  /* 0x0000001cff1c723e */ /* 0x000fe200000000ff */
[-C--:B------:R-:W-:Y:S01]  /*5100*/  FMUL R36, R36, R23.reuse ;  /* 0x0000001724247220 */ /* 0x080fe20000400000 */
[----:B------:R-:W-:Y:S01]  /*5110*/  ISETP.GT.AND P2, PT, R3, 0x8, P1 ;  /* 0x000000080300780c */ /* 0x000fe20000f44270 */
[----:B------:R-:W-:Y:S01]  /*5120*/  @P3 STG.E.U16 desc[UR38][R8.64+0x2], R27 ;  /* 0x0000021b08003986 */ /* 0x000fe2000c101526 */
[----:B------:R-:W-:Y:S01]  /*5130*/  ISETP.GT.AND P1, PT, R4, 0x10, PT ;  /* 0x000000100400780c */ /* 0x000fe20003f24270 */
[----:B------:R-:W-:Y:S01]  /*5140*/  FMUL R37, R37, R23 ;  /* 0x0000001725257220 */ /* 0x000fe20000400000 */
[----:B------:R-:W-:Y:S01]  /*5150*/  F2FP.F16.F32.PACK_AB R29, RZ, R29 ;  /* 0x0000001dff1d723e */ /* 0x000fe200000000ff */
[----:B------:R-:W-:Y:S01]  /*5160*/  @P4 STG.E.U16 desc[UR38][R6.64+0x10], R28 ;  /* 0x0000101c06004986 */ /* 0x000fe2000c101526 */
[C---:B------:R-:W-:Y:S01]  /*5170*/  ISETP.GT.AND P3, PT, R3.reuse, 0x8, P0 ;  /* 0x000000080300780c */ /* 0x040fe20000764270 */
[-C--:B------:R-:W-:Y:S01]  /*5180*/  FMUL R38, R38, R23.reuse ;  /* 0x0000001726267220 */ /* 0x080fe20000400000 */
[----:B------:R-:W-:Y:S01]  /*5190*/  ISETP.GT.AND P0, PT, R4, 0x11, PT ;  /* 0x000000110400780c */ /* 0x000fe20003f04270 */
[----:B------:R-:W-:Y:S01]  /*51a0*/  @P5 STG.E.U16 desc[UR38][R6.64+0x12], R29 ;  /* 0x0000121d06005986 */ /* 0x000fe2000c101526 */
        /* <DEDUP_REMOVED lines=161> */
[----:B------:R-:W-:Y:S01]  /*5bc0*/  FMUL R87, R87, R23 ;  /* 0x0000001757577220 */ /* 0x000fe20000400000 */
[----:B------:R-:W-:-:S02]  /*5bd0*/  F2FP.F16.F32.PACK_AB R62, RZ, R62 ;  /* 0x0000003eff3e723e */ /* 0x000fc400000000ff */
[C---:B------:R-:W-:Y:S02]  /*5be0*/  ISETP.GT.AND P5, PT, R3.reuse, RZ, P0 ;  /* 0x000000ff0300720c */ /* 0x040fe400007a4270 */
[----:B------:R-:W-:Y:S01]  /*5bf0*/  F2FP.F16.F32.PACK_AB R63, RZ, R63 ;  /* 0x0000003fff3f723e */ /* 0x000fe200000000ff */
[----:B------:R-:W-:Y:S01]  /*5c00*/  @P2 STG.E.U16 desc[UR38][R8.64+0x90], R62 ;  /* 0x0000903e08002986 */ /* 0x000fe2000c101526 */
[----:B------:R-:W-:Y:S02]  /*5c10*/  F2FP.F16.F32.PACK_AB R64, RZ, R64 ;  /* 0x00000040ff40723e */ /* 0x000fe400000000ff */
[C---:B------:R-:W-:Y:S01]  /*5c20*/  ISETP.GT.AND P2, PT, R3.reuse, 0x8, P1 ;  /* 0x000000080300780c */ /* 0x040fe20000f44270 */
[----:B------:R-:W-:Y:S01]  /*5c30*/  @P3 STG.E.U16 desc[UR38][R8.64+0x92], R63 ;  /* 0x0000923f08003986 */ /* 0x000fe2000c101526 */
[----:B------:R-:W-:Y:S02]  /*5c40*/  ISETP.GT.AND P1, PT, R4, 0x58, PT ;  /* 0x000000580400780c */ /* 0x000fe40003f24270 */
[----:B------:R-:W-:Y:S01]  /*5c50*/  F2FP.F16.F32.PACK_AB R65, RZ, R65 ;  /* 0x00000041ff41723e */ /* 0x000fe200000000ff */
[----:B------:R-:W-:Y:S01]  /*5c60*/  @P4 STG.E.U16 desc[UR38][R6.64+0xa0], R64 ;  /* 0x0000a04006004986 */ /* 0x000fe2000c101526 */
[----:B------:R-:W-:-:S02]  /*5c70*/  ISETP.GT.AND P3, PT, R3, 0x8, P0 ;  /* 0x000000080300780c */ /* 0x000fc40000764270 */
[----:B------:R-:W-:Y:S01]  /*5c80*/  ISETP.GT.AND P0, PT, R4, 0x59, PT ;  /* 0x000000590400780c */ /* 0x000fe20003f04270 */
[----:B------:R-:W-:Y:S01]  /*5c90*/  @P5 STG.E.U16 desc[UR38][R6.64+0xa2], R65 ;  /* 0x0000a24106005986 */ /* 0x000fe2000c101526 */
[C---:B------:R-:W-:Y:S02]  /*5ca0*/  ISETP.GT.AND P4, PT, R3.reuse, RZ, P1 ;  /* 0x000000ff0300720c */ /* 0x040fe40000f84270 */
[----:B------:R-:W-:Y:S02]  /*5cb0*/  F2FP.F16.F32.PACK_AB R66, RZ, R66 ;  /* 0x00000042ff42723e */ /* 0x000fe400000000ff */
[----:B------:R-:W-:Y:S02]  /*5cc0*/  ISETP.GT.AND P5, PT, R3, RZ, P0 ;  /* 0x000000ff0300720c */ /* 0x000fe400007a4270 */
[----:B------:R-:W-:Y:S01]  /*5cd0*/  F2FP.F16.F32.PACK_AB R67, RZ, R67 ;  /* 0x00000043ff43723e */ /* 0x000fe200000000ff */
[----:B------:R-:W-:Y:S01]  /*5ce0*/  @P2 STG.E.U16 desc[UR38][R8.64+0xa0], R66 ;  /* 0x0000a04208002986 */ /* 0x000fe2000c101526 */
[----:B------:R-:W-:-:S02]  /*5cf0*/  F2FP.F16.F32.PACK_AB R68, RZ, R68 ;  /* 0x00000044ff44723e */ /* 0x000fc400000000ff */
[C---:B------:R-:W-:Y:S01]  /*5d00*/  ISETP.GT.AND P2, PT, R3.reuse, 0x8, P1 ;  /* 0x000000080300780c */ /* 0x040fe20000f44270 */
[----:B------:R-:W-:Y:S01]  /*5d10*/  @P3 STG.E.U16 desc[UR38][R8.64+0xa2], R67 ;  /* 0x0000a24308003986 */ /* 0x000fe2000c101526 */
[C---:B------:R-:W-:Y:S02]  /*5d20*/  ISETP.GT.AND P1, PT, R4.reuse, 0x60, PT ;  /* 0x000000600400780c */ /* 0x040fe40003f24270 */
[----:B------:R-:W-:Y:S01]  /*5d30*/  F2FP.F16.F32.PACK_AB R69, RZ, R69 ;  /* 0x00000045ff45723e */ /* 0x000fe200000000ff */
[----:B------:R-:W-:Y:S01]  /*5d40*/  @P4 STG.E.U16 desc[UR38][R6.64+0xb0], R68 ;  /* 0x0000b04406004986 */ /* 0x000fe2000c101526 */
[C---:B------:R-:W-:Y:S02]  /*5d50*/  ISETP.GT.AND P3, PT, R3.reuse, 0x8, P0 ;  /* 0x000000080300780c */ /* 0x040fe40000764270 */
[----:B------:R-:W-:Y:S01]  /*5d60*/  ISETP.GT.AND P0, PT, R4, 0x61, PT ;  /* 0x000000610400780c */ /* 0x000fe20003f04270 */
[----:B------:R-:W-:Y:S01]  /*5d70*/  @P5 STG.E.U16 desc[UR38][R6.64+0xb2], R69 ;  /* 0x0000b24506005986 */ /* 0x000fe2000c101526 */
[----:B------:R-:W-:-:S02]  /*5d80*/  ISETP.GT.AND P4, PT, R3, RZ, P1 ;  /* 0x000000ff0300720c */ /* 0x000fc40000f84270 */
[C---:B------:R-:W-:Y:S02]  /*5d90*/  ISETP.GT.AND P5, PT, R3.reuse, RZ, P0 ;  /* 0x000000ff0300720c */ /* 0x040fe400007a4270 */
[----:B------:R-:W-:Y:S02]  /*5da0*/  F2FP.F16.F32.PACK_AB R70, RZ, R70 ;  /* 0x00000046ff46723e */ /* 0x000fe400000000ff */
[----:B------:R-:W-:Y:S02]  /*5db0*/  F2FP.F16.F32.PACK_AB R71, RZ, R71 ;  /* 0x00000047ff47723e */ /* 0x000fe400000000ff */
[----:B------:R-:W-:Y:S01]  /*5dc0*/  F2FP.F16.F32.PACK_AB R72, RZ, R72 ;  /* 0x00000048ff48723e */ /* 0x000fe200000000ff */
[----:B------:R-:W-:Y:S01]  /*5dd0*/  @P2 STG.E.U16 desc[UR38][R8.64+0xb0], R70 ;  /* 0x0000b04608002986 */ /* 0x000fe2000c101526 */
[----:B------:R-:W-:Y:S02]  /*5de0*/  F2FP.F16.F32.PACK_AB R73, RZ, R73 ;  /* 0x00000049ff49723e */ /* 0x000fe400000000ff */
[C---:B------:R-:W-:Y:S01]  /*5df0*/  ISETP.GT.AND P1, PT, R3.reuse, 0x8, P1 ;  /* 0x000000080300780c */ /* 0x040fe20000f24270 */
[----:B------:R-:W-:Y:S01]  /*5e00*/  @P3 STG.E.U16 desc[UR38][R8.64+0xb2], R71 ;  /* 0x0000b24708003986 */ /* 0x000fe2000c101526 */
[----:B------:R-:W-:-:S02]  /*5e10*/  ISETP.GT.AND P2, PT, R3, 0x8, P0 ;  /* 0x000000080300780c */ /* 0x000fc40000744270 */
[C---:B------:R-:W-:Y:S01]  /*5e20*/  ISETP.GT.AND P0, PT, R4.reuse, 0x69, PT ;  /* 0x000000690400780c */ /* 0x040fe20003f04270 */
[----:B------:R-:W-:Y:S01]  /*5e30*/  @P4 STG.E.U16 desc[UR38][R6.64+0xc0], R72 ;  /* 0x0000c04806004986 */ /* 0x000fe2000c101526 */
[----:B------:R-:W-:Y:S02]  /*5e40*/  ISETP.GT.AND P4, PT, R4, 0x68, PT ;  /* 0x000000680400780c */ /* 0x000fe40003f84270 */
[----:B------:R-:W-:Y:S01]  /*5e50*/  F2FP.F16.F32.PACK_AB R74, RZ, R74 ;  /* 0x0000004aff4a723e */ /* 0x000fe200000000ff */
[----:B------:R-:W-:Y:S01]  /*5e60*/  @P5 STG.E.U16 desc[UR38][R6.64+0xc2], R73 ;  /* 0x0000c24906005986 */ /* 0x000fe2000c101526 */
[C---:B------:R-:W-:Y:S02]  /*5e70*/  ISETP.GT.AND P5, PT, R3.reuse, RZ, P4 ;  /* 0x000000ff0300720c */ /* 0x040fe400027a4270 */
[----:B------:R-:W-:Y:S01]  /*5e80*/  ISETP.GT.AND P3, PT, R3, RZ, P0 ;  /* 0x000000ff0300720c */ /* 0x000fe20000764270 */
[----:B------:R-:W-:Y:S01]  /*5e90*/  @P1 STG.E.U16 desc[UR38][R8.64+0xc0], R74 ;  /* 0x0000c04a08001986 */ /* 0x000fe2000c101526 */
[----:B------:R-:W-:-:S02]  /*5ea0*/  F2FP.F16.F32.PACK_AB R75, RZ, R75 ;  /* 0x0000004bff4b723e */ /* 0x000fc400000000ff */
[----:B------:R-:W-:Y:S02]  /*5eb0*/  F2FP.F16.F32.PACK_AB R76, RZ, R76 ;  /* 0x0000004cff4c723e */ /* 0x000fe400000000ff */
[C---:B------:R-:W-:Y:S01]  /*5ec0*/  ISETP.GT.AND P4, PT, R3.reuse, 0x8, P4 ;  /* 0x000000080300780c */ /* 0x040fe20002784270 */
[----:B------:R-:W-:Y:S01]  /*5ed0*/  @P2 STG.E.U16 desc[UR38][R8.64+0xc2], R75 ;  /* 0x0000c24b08002986 */ /* 0x000fe2000c101526 */
[----:B------:R-:W-:Y:S02]  /*5ee0*/  F2FP.F16.F32.PACK_AB R77, RZ, R77 ;  /* 0x0000004dff4d723e */ /* 0x000fe400000000ff */
[C---:B------:R-:W-:Y:S01]  /*5ef0*/  ISETP.GT.AND P2, PT, R4.reuse, 0x71, PT ;  /* 0x000000710400780c */ /* 0x040fe20003f44270 */
[----:B------:R-:W-:Y:S01]  /*5f00*/  @P5 STG.E.U16 desc[UR38][R6.64+0xd0], R76 ;  /* 0x0000d04c06005986 */ /* 0x000fe2000c101526 */
[----:B------:R-:W-:Y:S02]  /*5f10*/  ISETP.GT.AND P5, PT, R3, 0x8, P0 ;  /* 0x000000080300780c */ /* 0x000fe400007a4270 */
[C---:B------:R-:W-:Y:S01]  /*5f20*/  ISETP.GT.AND P1, PT, R4.reuse, 0x78, PT ;  /* 0x000000780400780c */ /* 0x040fe20003f24270 */
[----:B------:R-:W-:Y:S01]  /*5f30*/  @P3 STG.E.U16 desc[UR38][R6.64+0xd2], R77 ;  /* 0x0000d24d06003986 */ /* 0x000fe2000c101526 */
[----:B------:R-:W-:-:S02]  /*5f40*/  ISETP.GT.AND P3, PT, R4, 0x70, PT ;  /* 0x000000700400780c */ /* 0x000fc40003f64270 */
[----:B------:R-:W-:Y:S01]  /*5f50*/  ISETP.GT.AND P0, PT, R4, 0x79, PT ;  /* 0x000000790400780c */ /* 0x000fe20003f04270 */
[----:B------:R-:W-:Y:S01]  /*5f60*/  @P4 IMAD.MOV.U32 R4, RZ, RZ, R8 ;  /* 0x000000ffff044224 */ /* 0x000fe200078e0008 */
[----:B------:R-:W-:Y:S01]  /*5f70*/  F2FP.F16.F32.PACK_AB R78, RZ, R78 ;  /* 0x0000004eff4e723e */ /* 0x000fe200000000ff */
[----:B------:R-:W-:Y:S01]  /*5f80*/  @P4 IMAD.MOV.U32 R5, RZ, RZ, R9 ;  /* 0x000000ffff054224 */ /* 0x000fe200078e0009 */
[----:B------:R-:W-:Y:S02]  /*5f90*/  F2FP.F16.F32.PACK_AB R79, RZ, R79 ;  /* 0x0000004fff4f723e */ /* 0x000fe400000000ff */
[----:B------:R-:W-:Y:S02]  /*5fa0*/  F2FP.F16.F32.PACK_AB R80, RZ, R80 ;  /* 0x00000050ff50723e */ /* 0x000fe400000000ff */
[----:B------:R0:W-:Y:S01]  /*5fb0*/  @P4 STG.E.U16 desc[UR38][R4.64+0xd0], R78 ;  /* 0x0000d04e04004986 */ /* 0x0001e2000c101526 */
[----:B------:R-:W-:Y:S02]  /*5fc0*/  ISETP.GT.AND P4, PT, R3, RZ, P2 ;  /* 0x000000ff0300720c */ /* 0x000fe40001784270 */
[----:B------:R-:W-:-:S02]  /*5fd0*/  F2FP.F16.F32.PACK_AB R81, RZ, R81 ;  /* 0x00000051ff51723e */ /* 0x000fc400000000ff */
[----:B------:R-:W-:Y:S02]  /*5fe0*/  ISETP.GT.AND P2, PT, R3, 0x8, P2 ;  /* 0x000000080300780c */ /* 0x000fe40001744270 */
[----:B------:R-:W-:Y:S02]  /*5ff0*/  F2FP.F16.F32.PACK_AB R82, RZ, R82 ;  /* 0x00000052ff52723e */ /* 0x000fe400000000ff */
[----:B------:R-:W-:Y:S02]  /*6000*/  F2FP.F16.F32.PACK_AB R83, RZ, R83 ;  /* 0x00000053ff53723e */ /* 0x000fe400000000ff */
[----:B------:R-:W-:Y:S01]  /*6010*/  F2FP.F16.F32.PACK_AB R84, RZ, R84 ;  /* 0x00000054ff54723e */ /* 0x000fe200000000ff */
[----:B0-----:R-:W-:Y:S01]  /*6020*/  @P5 IMAD.MOV.U32 R4, RZ, RZ, R8 ;  /* 0x000000ffff045224 */ /* 0x001fe200078e0008 */
[----:B------:R-:W-:Y:S01]  /*6030*/  F2FP.F16.F32.PACK_AB R85, RZ, R85 ;  /* 0x00000055ff55723e */ /* 0x000fe200000000ff */
[----:B------:R-:W-:Y:S01]  /*6040*/  @P5 IMAD.MOV.U32 R5, RZ, RZ, R9 ;  /* 0x000000ffff055224 */ /* 0x000fe200078e0009 */
[----:B------:R-:W-:-:S02]  /*6050*/  F2FP.F16.F32.PACK_AB R86, RZ, R86 ;  /* 0x00000056ff56723e */ /* 0x000fc400000000ff */
[----:B------:R-:W-:Y:S02]  /*6060*/  F2FP.F16.F32.PACK_AB R87, RZ, R87 ;  /* 0x00000057ff57723e */ /* 0x000fe400000000ff */
[----:B------:R0:W-:Y:S01]  /*6070*/  @P5 STG.E.U16 desc[UR38][R4.64+0xd2], R79 ;  /* 0x0000d24f04005986 */ /* 0x0001e2000c101526 */
[C---:B------:R-:W-:Y:S02]  /*6080*/  ISETP.GT.AND P5, PT, R3.reuse, RZ, P3 ;  /* 0x000000ff0300720c */ /* 0x040fe40001fa4270 */
[----:B------:R-:W-:-:S11]  /*6090*/  ISETP.GT.AND P3, PT, R3, 0x8, P3 ;  /* 0x000000080300780c */ /* 0x000fd60001f64270 */
[----:B0-----:R-:W-:Y:S02]  /*60a0*/  @P5 IMAD.MOV.U32 R4, RZ, RZ, R6 ;  /* 0x000000ffff045224 */ /* 0x001fe400078e0006 */
[----:B------:R-:W-:-:S05]  /*60b0*/  @P5 IMAD.MOV.U32 R5, RZ, RZ, R7 ;  /* 0x000000ffff055224 */ /* 0x000fca00078e0007 */
[----:B------:R0:W-:Y:S01]  /*60c0*/  @P5 STG.E.U16 desc[UR38][R4.64+0xe0], R80 ;  /* 0x0000e05004005986 */ /* 0x0001e2000c101526 */
[C---:B------:R-:W-:Y:S02]  /*60d0*/  ISETP.GT.AND P5, PT, R3.reuse, RZ, P0 ;  /* 0x000000ff0300720c */ /* 0x040fe400007a4270 */
[----:B------:R-:W-:Y:S01]  /*60e0*/  ISETP.GT.AND P0, PT, R3, 0x8, P0 ;  /* 0x000000080300780c */ /* 0x000fe20000704270 */
[----:B0-----:R-:W-:Y:S02]  /*60f0*/  @P4 IMAD.MOV.U32 R4, RZ, RZ, R6 ;  /* 0x000000ffff044224 */ /* 0x001fe400078e0006 */
[----:B------:R-:W-:-:S05]  /*6100*/  @P4 IMAD.MOV.U32 R5, RZ, RZ, R7 ;  /* 0x000000ffff054224 */ /* 0x000fca00078e0007 */
[----:B------:R0:W-:Y:S01]  /*6110*/  @P4 STG.E.U16 desc[UR38][R4.64+0xe2], R81 ;  /* 0x0000e25104004986 */ /* 0x0001e2000c101526 */
[C---:B------:R-:W-:Y:S02]  /*6120*/  ISETP.GT.AND P4, PT, R3.reuse, RZ, P1 ;  /* 0x000000ff0300720c */ /* 0x040fe40000f84270 */
[----:B------:R-:W-:Y:S01]  /*6130*/  ISETP.GT.AND P1, PT, R3, 0x8, P1 ;  /* 0x000000080300780c */ /* 0x000fe20000f24270 */
[----:B0-----:R-:W-:Y:S02]  /*6140*/  @P3 IMAD.MOV.U32 R4, RZ, RZ, R8 ;  /* 0x000000ffff043224 */ /* 0x001fe400078e0008 */
[----:B------:R-:W-:-:S05]  /*6150*/  @P3 IMAD.MOV.U32 R5, RZ, RZ, R9 ;  /* 0x000000ffff053224 */ /* 0x000fca00078e0009 */
[----:B------:R0:W-:Y:S02]  /*6160*/  @P3 STG.E.U16 desc[UR38][R4.64+0xe0], R82 ;  /* 0x0000e05204003986 */ /* 0x0001e4000c101526 */
[----:B0-----:R-:W-:Y:S02]  /*6170*/  @P2 IMAD.MOV.U32 R4, RZ, RZ, R8 ;  /* 0x000000ffff042224 */ /* 0x001fe400078e0008 */
[----:B------:R-:W-:-:S05]  /*6180*/  @P2 IMAD.MOV.U32 R5, RZ, RZ, R9 ;  /* 0x000000ffff052224 */ /* 0x000fca00078e0009 */
[----:B------:R0:W-:Y:S02]  /*6190*/  @P2 STG.E.U16 desc[UR38][R4.64+0xe2], R83 ;  /* 0x0000e25304002986 */ /* 0x0001e4000c101526 */
[----:B0-----:R-:W-:Y:S02]  /*61a0*/  @P4 IMAD.MOV.U32 R4, RZ, RZ, R6 ;  /* 0x000000ffff044224 */ /* 0x001fe400078e0006 */
[----:B------:R-:W-:-:S05]  /*61b0*/  @P4 IMAD.MOV.U32 R5, RZ, RZ, R7 ;  /* 0x000000ffff054224 */ /* 0x000fca00078e0007 */
[----:B------:R0:W-:Y:S04]  /*61c0*/  @P4 STG.E.U16 desc[UR38][R4.64+0xf0], R84 ;  /* 0x0000f05404004986 */ /* 0x0001e8000c101526 */
[----:B------:R1:W-:Y:S01]  /*61d0*/  @P5 STG.E.U16 desc[UR38][R6.64+0xf2], R85 ;  /* 0x0000f25506005986 */ /* 0x0003e2000c101526 */
[----:B0-----:R-:W-:Y:S02]  /*61e0*/  @P1 IMAD.MOV.U32 R4, RZ, RZ, R8 ;  /* 0x000000ffff041224 */ /* 0x001fe400078e0008 */
[----:B------:R-:W-:-:S05]  /*61f0*/  @P1 IMAD.MOV.U32 R5, RZ, RZ, R9 ;  /* 0x000000ffff051224 */ /* 0x000fca00078e0009 */
[----:B------:R1:W-:Y:S04]  /*6200*/  @P1 STG.E.U16 desc[UR38][R4.64+0xf0], R86 ;  /* 0x0000f05604001986 */ /* 0x0003e8000c101526 */
[----:B------:R1:W-:Y:S02]  /*6210*/  @P0 STG.E.U16 desc[UR38][R8.64+0xf2], R87 ;  /* 0x0000f25708000986 */ /* 0x0003e4000c101526 */
.L_x_158:
[----:B------:R-:W-:Y:S05]  /*6220*/  BSYNC B0 ;  /* 0x0000000000007941 */ /* 0x000fea0003800000 */
.L_x_32:
[----:B------:R-:W-:Y:S01]  /*6230*/  IADD3 R16, P0, R16, UR36, RZ ;  /* 0x0000002410107c10 */ /* 0x000fe2000ff1e0ff */
[----:B------:R-:W-:Y:S01]  /*6240*/  ULDC.64 UR4, c[0x0][0x650] ;  /* 0x0001940000047ab9 */ /* 0x000fe20000000a00 */
[----:B------:R-:W-:Y:S01]  /*6250*/  PRMT R3, RZ, 0x7610, R3 ;  /* 0x00007610ff037816 */ /* 0x000fe20000000003 */
[----:B------:R-:W-:Y:S01]  /*6260*/  IMAD.MOV.U32 R100, RZ, RZ, -0x1 ;  /* 0xffffffffff647424 */ /* 0x000fe200078e00ff */
[----:B------:R-:W-:Y:S01]  /*6270*/  IADD3.X R17, R17, UR42, RZ, P0, !PT ;  /* 0x0000002a11117c10 */ /* 0x000fe200087fe4ff */
[----:B------:R-:W-:Y:S01]  /*6280*/  IMAD.MOV.U32 R101, RZ, RZ, -0x1 ;  /* 0xffffffffff657424 */ /* 0x000fe200078e00ff */
[----:B------:R-:W-:-:S04]  /*6290*/  ISETP.GE.U32.AND P0, PT, R16, UR4, PT ;  /* 0x0000000410007c0c */ /* 0x000fc8000bf06070 */
[----:B------:R-:W-:-:S13]  /*62a0*/  ISETP.GE.U32.AND.EX P0, PT, R17, UR5, PT, P0 ;  /* 0x0000000511007c0c */ /* 0x000fda000bf06100 */
[----:B------:R-:W-:Y:S05]  /*62b0*/  @P0 BRA `(.L_x_159) ;  /* 0x00000004004c0947 */ /* 0x000fea0003800000 */
[----:B------:R-:W0:Y:S01]  /*62c0*/  LDC.64 R10, c[0x0][0x628] ;  /* 0x00018a00ff0a7b82 */ /* 0x000e220000000a00 */
[----:B---3--:R-:W3:Y:S01]  /*62d0*/  S2R R12, SR_CTAID.X ;  /* 0x00000000000c7919 */ /* 0x008ee20000002500 */
[----:B-12-4-:R-:W-:Y:S02]  /*62e0*/  IMAD.MOV.U32 R8, RZ, RZ, R16 ;  /* 0x000000ffff087224 */ /* 0x016fe400078e0010 */
[----:B------:R-:W-:Y:S01]  /*62f0*/  IMAD.MOV.U32 R9, RZ, RZ, R17 ;  /* 0x000000ffff097224 */ /* 0x000fe200078e0011 */
[----:B------:R-:W1:Y:S03]  /*6300*/  S2R R20, SR_CTAID.Y ;  /* 0x0000000000147919 */ /* 0x000e660000002600 */
[----:B------:R-:W2:Y:S08]  /*6310*/  LDC R0, c[0x0][0x630] ;  /* 0x00018c00ff007b82 */ /* 0x000eb00000000800 */
[----:B------:R-:W4:Y:S01]  /*6320*/  LDC.64 R14, c[0x0][0x620] ;  /* 0x00018800ff0e7b82 */ /* 0x000f220000000a00 */
[----:B0-----:R-:W-:-:S04]  /*6330*/  ISETP.NE.U32.AND P0, PT, R10, RZ, PT ;  /* 0x000000ff0a00720c */ /* 0x001fc80003f05070 */
[----:B------:R-:W-:-:S13]  /*6340*/  ISETP.NE.AND.EX P0, PT, R11, RZ, PT, P0 ;  /* 0x000000ff0b00720c */ /* 0x000fda0003f05300 */
[----:B-1234-:R-:W-:Y:S05]  /*6350*/  @!P0 BRA `(.L_x_160) ;  /* 0x0000000000288947 */ /* 0x01efea0003800000 */
        /* <DEDUP_REMOVED lines=10> */
.L_x_160:
[-CC-:B------:R-:W-:Y:S01]  /*6400*/  SHF.R.U64 R101, R8, R0.reuse, R9.reuse ;  /* 0x0000000008657219 */ /* 0x180fe20000001209 */
[----:B------:R-:W0:Y:S01]  /*6410*/  LDC.64 R26, c[0x0][0x640] ;  /* 0x00019000ff1a7b82 */ /* 0x000e220000000a00 */
[----:B------:R-:W-:Y:S01]  /*6420*/  SHF.R.U32.HI R0, RZ, R0, R9 ;  /* 0x00000000ff007219 */ /* 0x000fe20000011609 */
[----:B------:R-:W-:Y:S01]  /*6430*/  ULDC UR4, c[0x0][0x150] ;  /* 0x0000540000047ab9 */ /* 0x000fe20000000800 */
[----:B------:R-:W-:Y:S02]  /*6440*/  IADD3 R3, P0, RZ, -R101, RZ ;  /* 0x80000065ff037210 */ /* 0x000fe40007f1e0ff */
[----:B------:R-:W-:-:S03]  /*6450*/  I2FP.F32.U32 R7, R12 ;  /* 0x0000000c00077245 */ /* 0x000fc60000201000 */
[----:B------:R-:W1:Y:S01]  /*6460*/  LDC R6, c[0x0][0x618] ;  /* 0x00018600ff067b82 */ /* 0x000e620000000800 */
[----:B------:R-:W-:Y:S02]  /*6470*/  IMAD.X R5, RZ, RZ, ~R0, P0 ;  /* 0x000000ffff057224 */ /* 0x000fe400000e0e00 */
[----:B------:R-:W-:Y:S01]  /*6480*/  FMUL R7, R7, UR4 ;  /* 0x0000000407077c20 */ /* 0x000fe20008400000 */
[----:B------:R-:W-:Y:S01]  /*6490*/  ULDC UR4, c[0x0][0x154] ;  /* 0x0000550000047ab9 */ /* 0x000fe20000000800 */
[-C--:B------:R-:W-:Y:S02]  /*64a0*/  IMAD R0, R5, R14.reuse, RZ ;  /* 0x0000000e05007224 */ /* 0x080fe400078e02ff */
[C---:B------:R-:W-:Y:S01]  /*64b0*/  IMAD.WIDE.U32 R4, R3.reuse, R14, R16 ;  /* 0x0000000e03047225 */ /* 0x040fe200078e0010 */
[----:B------:R-:W2:Y:S01]  /*64c0*/  LDC R8, c[0x0][0x608] ;  /* 0x00018200ff087b82 */ /* 0x000ea20000000800 */
[----:B------:R-:W3:Y:S02]  /*64d0*/  F2I.U32.TRUNC.NTZ R7, R7 ;  /* 0x0000000700077305 */ /* 0x000ee4000020f000 */
[----:B------:R-:W-:Y:S01]  /*64e0*/  IMAD R3, R3, R15, R0 ;  /* 0x0000000f03037224 */ /* 0x000fe200078e0200 */
[----:B------:R-:W-:-:S03]  /*64f0*/  I2FP.F32.U32 R0, R20 ;  /* 0x0000001400007245 */ /* 0x000fc60000201000 */
[----:B------:R-:W-:Y:S01]  /*6500*/  IMAD.IADD R3, R5, 0x1, R3 ;  /* 0x0000000105037824 */ /* 0x000fe200078e0203 */
[----:B------:R-:W4:Y:S01]  /*6510*/  LDC R11, c[0x0][0x658] ;  /* 0x00019600ff0b7b82 */ /* 0x000f220000000800 */
[----:B0-----:R-:W-:-:S04]  /*6520*/  ISETP.NE.U32.AND P0, PT, R26, RZ, PT ;  /* 0x000000ff1a00720c */ /* 0x001fc80003f05070 */
[----:B------:R-:W-:-:S03]  /*6530*/  ISETP.NE.AND.EX P0, PT, R27, RZ, PT, P0 ;  /* 0x000000ff1b00720c */ /* 0x000fc60003f05300 */
[----:B------:R-:W0:Y:S01]  /*6540*/  LDC R9, c[0x0][0x144] ;  /* 0x00005100ff097b82 */ /* 0x000e220000000800 */
[-C--:B-1----:R-:W-:Y:S01]  /*6550*/  SHF.R.U64 R10, R4, R6.reuse, R3 ;  /* 0x00000006040a7219 */ /* 0x082fe20000001203 */
[----:B---3--:R-:W-:Y:S01]  /*6560*/  IMAD.MOV R7, RZ, RZ, -R7 ;  /* 0x000000ffff077224 */ /* 0x008fe200078e0a07 */
[----:B------:R-:W-:Y:S01]  /*6570*/  SHF.R.U32.HI R3, RZ, R6, R3 ;  /* 0x00000006ff037219 */ /* 0x000fe20000011603 */
[----:B------:R-:W-:-:S04]  /*6580*/  FMUL R6, R0, UR4 ;  /* 0x0000000400067c20 */ /* 0x000fc80008400000 */
[----:B------:R-:W1:Y:S01]  /*6590*/  LDC R21, c[0x0][0x148] ;  /* 0x00005200ff157b82 */ /* 0x000e620000000800 */
[----:B------:R3:W0:Y:S01]  /*65a0*/  F2I.U32.TRUNC.NTZ R14, R6 ;  /* 0x00000006000e7305 */ /* 0x000622000020f000 */
[-CC-:B--2---:R-:W-:Y:S02]  /*65b0*/  SHF.R.U64 R13, R10, R8.reuse, R3.reuse ;  /* 0x000000080a0d7219 */ /* 0x184fe40000001203 */
[----:B------:R-:W-:-:S04]  /*65c0*/  SHF.R.U32.HI R0, RZ, R8, R3 ;  /* 0x00000008ff007219 */ /* 0x000fc80000011603 */
[----:B-----5:R-:W2:Y:S01]  /*65d0*/  LDC R24, c[0x0][0x648] ;  /* 0x00019200ff187b82 */ /* 0x020ea20000000800 */
[-CC-:B----4-:R-:W-:Y:S02]  /*65e0*/  SHF.R.U64 R15, R13, R11.reuse, R0.reuse ;  /* 0x0000000b0d0f7219 */ /* 0x190fe40000001200 */
[----:B------:R-:W-:-:S03]  /*65f0*/  SHF.R.U32.HI R5, RZ, R11, R0 ;  /* 0x0000000bff057219 */ /* 0x000fc60000011600 */
[----:B------:R-:W-:Y:S02]  /*6600*/  IMAD.MOV.U32 R4, RZ, RZ, R15 ;  /* 0x000000ffff047224 */ /* 0x000fe400078e000f */
[----:B------:R-:W4:Y:S01]  /*6610*/  LDC R28, c[0x0][0x638] ;  /* 0x00018e00ff1c7b82 */ /* 0x000f220000000800 */
[----:B0-----:R-:W-:-:S07]  /*6620*/  IMAD R25, R9, R7, R12 ;  /* 0x0000000709197224 */ /* 0x001fce00078e020c */
[----:B------:R-:W0:Y:S08]  /*6630*/  LDC R29, c[0x0][0x610] ;  /* 0x00018400ff1d7b82 */ /* 0x000e300000000800 */
[----:B------:R-:W0:Y:S01]  /*6640*/  LDC R30, c[0x0][0x600] ;  /* 0x00018000ff1e7b82 */ /* 0x000e220000000800 */
[----:B-123--:R-:W-:Y:S05]  /*6650*/  @!P0 BRA `(.L_x_161) ;  /* 0x0000000000288947 */ /* 0x00efea0003800000 */
[----:B------:R-:W1:Y:S02]  /*6660*/  LDC R0, c[0x0][0x64c] ;  /* 0x00019300ff007b82 */ /* 0x000e640000000800 */
[----:B-1----:R-:W-:-:S05]  /*6670*/  IADD3 R3, P0, R15, R0, RZ ;  /* 0x000000000f037210 */ /* 0x002fca0007f1e0ff */
        /* <DEDUP_REMOVED lines=8> */
.L_x_161:
[----:B------:R-:W-:Y:S01]  /*6700*/  ISETP.NE.AND P0, PT, R2, 0x1, PT ;  /* 0x000000010200780c */ /* 0x000fe20003f05270 */
[----:B------:R-:W-:Y:S01]  /*6710*/  IMAD.MOV R14, RZ, RZ, -R14 ;  /* 0x000000ffff0e7224 */ /* 0x000fe200078e0a0e */
[----:B------:R-:W-:Y:S02]  /*6720*/  SHF.R.U64 R3, R4, R24, R5 ;  /* 0x0000001804037219 */ /* 0x000fe40000001205 */
[----:B------:R-:W-:Y:S02]  /*6730*/  LOP3.LUT R0, R13, R98, RZ, 0xc0, !PT ;  /* 0x000000620d007212 */ /* 0x000fe400078ec0ff */
[----:B------:R-:W-:Y:S01]  /*6740*/  LOP3.LUT R10, R10, R97, RZ, 0xc0, !PT ;  /* 0x000000610a0a7212 */ /* 0x000fe200078ec0ff */
[----:B------:R-:W-:Y:S02]  /*6750*/  IMAD.MOV R4, RZ, RZ, -R3 ;  /* 0x000000ffff047224 */ /* 0x000fe400078e0a03 */
[----:B------:R-:W-:Y:S02]  /*6760*/  IMAD R0, R93, R3, R0 ;  /* 0x000000035d007224 */ /* 0x000fe400078e0200 */
[----:B----4-:R-:W-:-:S02]  /*6770*/  IMAD R3, R4, R28, R15 ;  /* 0x0000001c04037224 */ /* 0x010fc400078e020f */
[----:B------:R-:W-:Y:S02]  /*6780*/  @P0 IMAD R25, R21, R14, R20 ;  /* 0x0000000e15190224 */ /* 0x000fe400078e0214 */
[----:B0-----:R-:W-:Y:S02]  /*6790*/  IMAD R5, R3, R30, R10 ;  /* 0x0000001e03057224 */ /* 0x001fe400078e020a */
[----:B------:R-:W-:Y:S02]  /*67a0*/  IMAD R0, R0, R29, R25 ;  /* 0x0000001d00007224 */ /* 0x000fe400078e0219 */
[----:B------:R-:W-:-:S03]  /*67b0*/  IMAD.MOV.U32 R4, RZ, RZ, 0x1 ;  /* 0x00000001ff047424 */ /* 0x000fc600078e00ff */
[----:B------:R-:W-:Y:S02]  /*67c0*/  SEL R100, R5, R0, !P0 ;  /* 0x0000000005647207 */ /* 0x000fe40004000000 */
[----:B------:R-:W-:Y:S02]  /*67d0*/  PRMT R3, R4, 0x7610, R3 ;  /* 0x0000761004037816 */ /* 0x000fe40000000003 */
[----:B------:R-:W-:-:S07]  /*67e0*/  SEL R0, R0, R5, !P0 ;  /* 0x0000000500007207 */ /* 0x000fce0004000000 */
.L_x_159:
[----:B------:R-:W-:Y:S01]  /*67f0*/  LOP3.LUT P0, RZ, R3, 0xff, RZ, 0xc0, !PT ;  /* 0x000000ff03ff7812 */ /* 0x000fe2000780c0ff */
[----:B------:R-:W-:Y:S01]  /*6800*/  UIMAD.WIDE.U32 UR4, UR41, -0x55555555, URZ ;  /* 0xaaaaaaab290478a5 */ /* 0x000fe2000f8e003f */
[----:B------:R-:W-:-:S03]  /*6810*/  IMAD.MOV.U32 R103, RZ, RZ, R0 ;  /* 0x000000ffff677224 */ /* 0x000fc600078e0000 */
[----:B------:R-:W-:-:S04]  /*6820*/  USHF.R.U32.HI UR4, URZ, 0x1, UR5 ;  /* 0x000000013f047899 */ /* 0x000fc80008011605 */
[----:B------:R-:W-:-:S04]  /*6830*/  UIMAD UR41, UR4, -0x3, UR41 ;  /* 0xfffffffd042978a4 */ /* 0x000fc8000f8e0229 */
[----:B------:R-:W-:Y:S08]  /*6840*/  @P0 BRA `(.L_x_162) ;  /* 0xffffffac000c0947 */ /* 0x000ff0000383ffff */
[----:B------:R-:W-:Y:S05]  /*6850*/  EXIT ;  /* 0x000000000000794d */ /* 0x000fea0003800000 */
.L_x_7:
        /* <DEDUP_REMOVED lines=26> */
.L_x_164:
[----:B------:R-:W0:Y:S01]  /*6a00*/  LDC.64 R28, c[0x0][0x640] ;  /* 0x00019000ff1c7b82 */ /* 0x000e220000000a00 */
[-CC-:B------:R-:W-:Y:S01]  /*6a10*/  SHF.R.U64 R21, R14, R8.reuse, R15.reuse ;  /* 0x000000080e157219 */ /* 0x180fe2000000120f */
[----:B------:R-:W-:Y:S01]  /*6a20*/  IMAD.MOV.U32 R31, RZ, RZ, 0x1 ;  /* 0x00000001ff1f7424 */ /* 0x000fe200078e00ff */
[----:B------:R-:W-:Y:S02]  /*6a30*/  SHF.R.U32.HI R7, RZ, R8, R15 ;  /* 0x00000008ff077219 */ /* 0x000fe4000001160f */
[----:B------:R-:W-:-:S03]  /*6a40*/  IADD3 R13, P0, RZ, -R21, RZ ;  /* 0x80000015ff0d7210 */ /* 0x000fc60007f1e0ff */
[----:B------:R-:W1:Y:S02]  /*6a50*/  LDC R12, c[0x0][0x618] ;  /* 0x00018600ff0c7b82 */ /* 0x000e640000000800 */
[----:B------:R-:W-:Y:S02]  /*6a60*/  IMAD.X R7, RZ, RZ, ~R7, P0 ;  /* 0x000000ffff077224 */ /* 0x000fe400000e0e07 */
[----:B------:R-:W-:-:S04]  /*6a70*/  IMAD.WIDE.U32 R10, R13, R24, R16 ;  /* 0x000000180d0a7225 */ /* 0x000fc800078e0010 */
[----:B------:R-:W2:Y:S01]  /*6a80*/  LDC R14, c[0x0][0x608] ;  /* 0x00018200ff0e7b82 */ /* 0x000ea20000000800 */
[----:B------:R-:W-:-:S04]  /*6a90*/  IMAD R8, R7, R24, RZ ;  /* 0x0000001807087224 */ /* 0x000fc800078e02ff */
[----:B------:R-:W-:-:S03]  /*6aa0*/  IMAD R7, R13, R25, R8 ;  /* 0x000000190d077224 */ /* 0x000fc600078e0208 */
[----:B------:R-:W3:Y:S01]  /*6ab0*/  LDC R26, c[0x0][0x658] ;  /* 0x00019600ff1a7b82 */ /* 0x000ee20000000800 */
[----:B------:R-:W-:Y:S01]  /*6ac0*/  IMAD.IADD R7, R11, 0x1, R7 ;  /* 0x000000010b077824 */ /* 0x000fe200078e0207 */
[----:B0-----:R-:W-:Y:S01]  /*6ad0*/  ISETP.NE.U32.AND P0, PT, R28, RZ, PT ;  /* 0x000000ff1c00720c */ /* 0x001fe20003f05070 */
[----:B------:R-:W-:-:S03]  /*6ae0*/  IMAD.MOV.U32 R11, RZ, RZ, -0x1 ;  /* 0xffffffffff0b7424 */ /* 0x000fc600078e00ff */
        /* <DEDUP_REMOVED lines=8> */
[-C--:B---3--:R-:W-:Y:S02]  /*6b70*/  SHF.L.U32 R10, R11, R26.reuse, RZ ;  /* 0x0000001a0b0a7219 */ /* 0x088fe400000006ff */
[--C-:B------:R-:W-:Y:S02]  /*6b80*/  SHF.R.U64 R24, R22, R26, R7.reuse ;  /* 0x0000001a16187219 */ /* 0x100fe40000001207 */
[----:B------:R-:W-:Y:S02]  /*6b90*/  LOP3.LUT R33, RZ, R10, RZ, 0x33, !PT ;  /* 0x0000000aff217212 */ /* 0x000fe400078e33ff */
[----:B------:R-:W-:Y:S01]  /*6ba0*/  SHF.R.U32.HI R11, RZ, R26, R7 ;  /* 0x0000001aff0b7219 */ /* 0x000fe20000011607 */
[----:B------:R-:W3:Y:S01]  /*6bb0*/  LDC R30, c[0x0][0x610] ;  /* 0x00018400ff1e7b82 */ /* 0x000ee20000000800 */
[----:B------:R-:W-:Y:S01]  /*6bc0*/  IMAD.MOV.U32 R10, RZ, RZ, R24 ;  /* 0x000000ffff0a7224 */ /* 0x000fe200078e0018 */
[----:B------:R-:W-:Y:S06]  /*6bd0*/  @!P0 BRA `(.L_x_165) ;  /* 0x0000000000288947 */ /* 0x000fec0003800000 */
        /* <DEDUP_REMOVED lines=10> */
.L_x_165:
[----:B------:R-:W-:Y:S02]  /*6c80*/  ISETP.NE.AND P0, PT, R2, 0x1, PT ;  /* 0x000000010200780c */ /* 0x000fe40003f05270 */
[----:B-1----:R-:W-:Y:S01]  /*6c90*/  SHF.R.U64 R8, R10, R8, R11 ;  /* 0x000000080a087219 */ /* 0x002fe2000000120b */
[----:B0-----:R-:W-:Y:S01]  /*6ca0*/  VIADD R11, R25, 0xffffffff ;  /* 0xffffffff190b7836 */ /* 0x001fe20000000000 */
[----:B------:R-:W-:Y:S02]  /*6cb0*/  SHF.L.U32 R31, R31, R26, RZ ;  /* 0x0000001a1f1f7219 */ /* 0x000fe400000006ff */
[----:B------:R-:W-:Y:S01]  /*6cc0*/  LOP3.LUT R5, R22, R33, RZ, 0xc0, !PT ;  /* 0x0000002116057212 */ /* 0x000fe200078ec0ff */
[----:B------:R-:W-:-:S04]  /*6cd0*/  IMAD.MOV R7, RZ, RZ, -R8 ;  /* 0x000000ffff077224 */ /* 0x000fc800078e0a08 */
[----:B------:R-:W-:Y:S02]  /*6ce0*/  IMAD R5, R31, R8, R5 ;  /* 0x000000081f057224 */ /* 0x000fe400078e0205 */
[----:B------:R-:W-:Y:S01]  /*6cf0*/  @P0 IMAD R6, R9, R23, R4 ;  /* 0x0000001709060224 */ /* 0x000fe200078e0204 */
[----:B------:R-:W-:Y:S01]  /*6d00*/  LOP3.LUT R9, R20, R11, RZ, 0xc0, !PT ;  /* 0x0000000b14097212 */ /* 0x000fe200078ec0ff */
[----:B--2---:R-:W-:Y:S02]  /*6d10*/  IMAD R4, R7, R27, R24 ;  /* 0x0000001b07047224 */ /* 0x004fe400078e0218 */
[----:B---3--:R-:W-:Y:S02]  /*6d20*/  IMAD R6, R5, R30, R6 ;  /* 0x0000001e05067224 */ /* 0x008fe400078e0206 */
[----:B------:R-:W-:Y:S02]  /*6d30*/  IMAD R5, R4, R25, R9 ;  /* 0x0000001904057224 */ /* 0x000fe400078e0209 */
[----:B------:R-:W-:-:S02]  /*6d40*/  IMAD.MOV.U32 R8, RZ, RZ, 0x1 ;  /* 0x00000001ff087424 */ /* 0x000fc400078e00ff */
[----:B------:R-:W-:Y:S01]  /*6d50*/  IMAD.MOV.U32 R7, RZ, RZ, R21 ;  /* 0x000000ffff077224 */ /* 0x000fe200078e0015 */
[----:B------:R-:W-:Y:S02]  /*6d60*/  SEL R19, R5, R6, !P0 ;  /* 0x0000000605137207 */ /* 0x000fe40004000000 */
[----:B------:R-:W-:-:S07]  /*6d70*/  SEL R12, R6, R5, !P0 ;  /* 0x00000005060c7207 */ /* 0x000fce0004000000 */
.L_x_163:
[----:B------:R-:W-:-:S08]  /*6d80*/  NOP ;  /* 0x0000000000007918 */ /* 0x000fd00000000000 */
[----:B------:R-:W0:-:S00]  /*6d90*/  USETMAXREG.DEALLOC.CTAPOOL 0x28 ;  /* 0x00000028000079c8 */ /* 0x000e0000080e0500 */
[----:B0-----:R-:W-:-:S13]  /*6da0*/  ISETP.NE.AND P0, PT, R3, RZ, PT ;  /* 0x000000ff0300720c */ /* 0x001fda0003f05270 */
[----:B------:R-:W-:Y:S05]  /*6db0*/  @P0 EXIT ;  /* 0x000000000000094d */ /* 0x000fea0003800000 */
[----:B------:R-:W-:Y:S01]  /*6dc0*/  LOP3.LUT P0, RZ, R8, 0xff, RZ, 0xc0, !PT ;  /* 0x000000ff08ff7812 */ /* 0x000fe2000780c0ff */
[----:B------:R-:W-:Y:S02]  /*6dd0*/  IMAD.MOV.U32 R3, RZ, RZ, 0x1 ;  /* 0x00000001ff037424 */ /* 0x000fe400078e00ff */
[----:B------:R-:W-:-:S10]  /*6de0*/  IMAD.MOV.U32 R13, RZ, RZ, RZ ;  /* 0x000000ffff0d7224 */ /* 0x000fd400078e00ff */
[----:B------:R-:W-:Y:S05]  /*6df0*/  @!P0 BRA `(.L_x_166) ;  /* 0x0000000c009c8947 */ /* 0x000fea0003800000 */
[----:B------:R-:W0:Y:S01]  /*6e00*/  LDC R3, c[0x0][0x28c] ;  /* 0x0000a300ff037b82 */ /* 0x000e220000000800 */
[----:B------:R-:W-:Y:S01]  /*6e10*/  ULDC UR5, c[0x0][0x658] ;  /* 0x0001960000057ab9 */ /* 0x000fe20000000800 */
[----:B------:R-:W-:Y:S01]  /*6e20*/  UMOV UR8, 0xffffffff ;  /* 0xffffffff00087882 */ /* 0x000fe20000000000 */
[----:B------:R-:W-:Y:S01]  /*6e30*/  UMOV UR11, 0x1 ;  /* 0x00000001000b7882 */ /* 0x000fe20000000000 */
[----:B------:R-:W-:Y:S01]  /*6e40*/  USHF.L.U32 UR8, UR8, UR5, URZ ;  /* 0x0000000508087299 */ /* 0x000fe2000800063f */
[----:B------:R-:W-:Y:S01]  /*6e50*/  BSSY B0, `(.L_x_166) ;  /* 0x00000e1000007945 */ /* 0x000fe20003800000 */
[----:B------:R-:W-:Y:S01]  /*6e60*/  IMAD.MOV.U32 R11, RZ, RZ, 0x1 ;  /* 0x00000001ff0b7424 */ /* 0x000fe200078e00ff */
[----:B------:R-:W-:Y:S01]  /*6e70*/  LOP3.LUT R10, R18, 0x2, RZ, 0xfc, !PT ;  /* 0x00000002120a7812 */ /* 0x000fe200078efcff */
[----:B------:R-:W1:Y:S01]  /*6e80*/  S2UR UR7, SR_CgaCtaId ;  /* 0x00000000000779c3 */ /* 0x000e620000008800 */
[----:B------:R-:W-:Y:S01]  /*6e90*/  ULOP3.LUT UR21, URZ, UR8, URZ, 0x33, !UPT ;  /* 0x000000083f157292 */ /* 0x000fe2000f8e333f */
[----:B------:R-:W-:Y:S01]  /*6ea0*/  IMAD.MOV.U32 R13, RZ, RZ, RZ ;  /* 0x000000ffff0d7224 */ /* 0x000fe200078e00ff */
[----:B------:R-:W-:Y:S01]  /*6eb0*/  ULDC UR4, c[0x0][0x600] ;  /* 0x0001800000047ab9 */ /* 0x000fe20000000800 */
[----:B------:R-:W-:Y:S01]  /*6ec0*/  UMOV UR23, 0x1111 ;  /* 0x0000111100177882 */ /* 0x000fe20000000000 */
[----:B------:R-:W-:-:S02]  /*6ed0*/  UIADD3 UR4, UR4, -0x1, URZ ;  /* 0xffffffff04047890 */ /* 0x000fc4000fffe03f */
[----:B------:R-:W-:Y:S01]  /*6ee0*/  USHF.L.U32 UR5, UR11, UR5, URZ ;  /* 0x000000050b057299 */ /* 0x000fe2000800063f */
[----:B------:R-:W-:Y:S01]  /*6ef0*/  ULDC.64 UR32, c[0x0][0x198] ;  /* 0x0000660000207ab9 */ /* 0x000fe20000000a00 */
[----:B0-----:R-:W-:-:S05]  /*6f00*/  VIADD R3, R3, 0x3f ;  /* 0x0000003f03037836 */ /* 0x001fca0000000000 */
[----:B------:R-:W-:Y:S01]  /*6f10*/  SHF.R.S32.HI R4, RZ, 0x1f, R3 ;  /* 0x0000001fff047819 */ /* 0x000fe20000011403 */
[----:B-1----:R-:W-:-:S03]  /*6f20*/  USHF.R.U32.HI UR30, URZ, 0x2, UR7 ;  /* 0x000000023f1e7899 */ /* 0x002fc60008011607 */
[----:B------:R-:W-:Y:S01]  /*6f30*/  LEA.HI R4, R4, R3, RZ, 0x6 ;  /* 0x0000000304047211 */ /* 0x000fe200078f30ff */
[----:B------:R-:W-:Y:S01]  /*6f40*/  ULOP3.LUT UR6, UR7, 0x3, URZ, 0xc0, !UPT ;  /* 0x0000000307067892 */ /* 0x000fe2000f8ec03f */
[----:B------:R-:W-:Y:S01]  /*6f50*/  IMAD.MOV.U32 R3, RZ, RZ, 0x1 ;  /* 0x00000001ff037424 */ /* 0x000fe200078e00ff */
[----:B------:R-:W-:Y:S01]  /*6f60*/  USHF.L.U32 UR13, UR7, 0x4, URZ ;  /* 0x00000004070d7899 */ /* 0x000fe2000800063f */
[----:B------:R-:W-:Y:S01]  /*6f70*/  SHF.R.S32.HI R8, RZ, 0x6, R4 ;  /* 0x00000006ff087819 */ /* 0x000fe20000011404 */
[----:B------:R-:W-:Y:S02]  /*6f80*/  USHF.L.U32 UR31, UR7, 0xa, URZ ;  /* 0x0000000a071f7899 */ /* 0x000fe4000800063f */
[----:B------:R-:W-:Y:S02]  /*6f90*/  ULOP3.LUT UR7, UR7, 0xfffffffc, URZ, 0xc0, !UPT ;  /* 0xfffffffc07077892 */ /* 0x000fe4000f8ec03f */
[----:B------:R-:W-:Y:S01]  /*6fa0*/  UISETP.GT.U32.AND UP0, UPT, UR6, 0xffff, UPT ;  /* 0x0000ffff0600788c */ /* 0x000fe2000bf04070 */
[----:B------:R-:W-:Y:S01]  /*6fb0*/  VIADD R9, R8, 0x1 ;  /* 0x0000000108097836 */ /* 0x000fe20000000000 */
[----:B------:R-:W-:-:S02]  /*6fc0*/  ULOP3.LUT UR9, UR7, 0x1, URZ, 0xfc, !UPT ;  /* 0x0000000107097892 */ /* 0x000fc4000f8efc3f */
[----:B------:R-:W-:Y:S02]  /*6fd0*/  ULOP3.LUT UR10, UR7, 0x2, URZ, 0xfc, !UPT ;  /* 0x00000002070a7892 */ /* 0x000fe4000f8efc3f */
[----:B------:R-:W-:Y:S02]  /*6fe0*/  USHF.L.U32 UR8, UR11, UR7, URZ ;  /* 0x000000070b087299 */ /* 0x000fe4000800063f */
[----:B------:R-:W-:Y:S02]  /*6ff0*/  ULOP3.LUT UR7, UR7, 0x3, URZ, 0xfc, !UPT ;  /* 0x0000000307077892 */ /* 0x000fe4000f8efc3f */
[----:B------:R-:W-:Y:S02]  /*7000*/  USHF.L.U32 UR9, UR11, UR9, URZ ;  /* 0x000000090b097299 */ /* 0x000fe4000800063f */
[----:B------:R-:W-:Y:S02]  /*7010*/  USHF.L.U32 UR10, UR11, UR10, URZ ;  /* 0x0000000a0b0a7299 */ /* 0x000fe4000800063f */
[----:B------:R-:W-:-:S02]  /*7020*/  USEL UR6, UR6, 0xffff, !UP0 ;  /* 0x0000ffff06067887 */ /* 0x000fc4000c000000 */
[----:B------:R-:W-:Y:S02]  /*7030*/  USHF.L.U32 UR7, UR11, UR7, URZ ;  /* 0x000000070b077299 */ /* 0x000fe4000800063f */
[----:B------:R-:W-:Y:S02]  /*7040*/  ULOP3.LUT UR8, UR10, UR8, UR9, 0xfe, !UPT ;  /* 0x000000080a087292 */ /* 0x000fe4000f8efe09 */
[----:B------:R-:W-:Y:S02]  /*7050*/  ULOP3.LUT UR6, UR6, 0xffff, URZ, 0xc0, !UPT ;  /* 0x0000ffff06067892 */ /* 0x000fe4000f8ec03f */
[----:B------:R-:W-:Y:S02]  /*7060*/  ULOP3.LUT UR13, UR13, 0x30, URZ, 0xc0, !UPT ;  /* 0x000000300d0d7892 */ /* 0x000fe4000f8ec03f */
[----:B------:R-:W-:Y:S02]  /*7070*/  ULOP3.LUT UR22, UR8, UR7, URZ, 0xfc, !UPT ;  /* 0x0000000708167292 */ /* 0x000fe4000f8efc3f */
[----:B------:R-:W-:-:S12]  /*7080*/  USHF.L.U32 UR23, UR23, UR6, URZ ;  /* 0x0000000617177299 */ /* 0x000fd8000800063f */
.L_x_177:
[----:B------:R-:W-:-:S03]  /*7090*/  UMOV UR6, 0xffffffff ;  /* 0xffffffff00067882 */ /* 0x000fc60000000000 */
[----:B------:R-:W-:Y:S05]  /*70a0*/  BRA.DIV UR6, `(.L_x_167) ;  /* 0x0000000e06b47947 */ /* 0x000fea000b800000 */
[----:B------:R-:W-:-:S13]  /*70b0*/  ELECT P6, URZ, PT ;  /* 0x00000000003f782f */ /* 0x000fda00038c0000 */
.L_x_187:
[----:B------:R-:W-:Y:S04]  /*70c0*/  BSSY B1, `(.L_x_168) ;  /* 0x0000047000017945 */ /* 0x000fe80003800000 */
[----:B------:R-:W-:Y:S05]  /*70d0*/  @!P6 BRA `(.L_x_169) ;  /* 0x000000040014e947 */ /* 0x000fea0003800000 */
[----:B------:R-:W0:Y:S02]  /*70e0*/  LDC R4, c[0x0][0x28c] ;  /* 0x0000a300ff047b82 */ /* 0x000e240000000800 */
[----:B0-----:R-:W-:-:S13]  /*70f0*/  ISETP.GE.AND P0, PT, R4, 0x1, PT ;  /* 0x000000010400780c */ /* 0x001fda0003f06270 */
[----:B------:R-:W-:Y:S05]  /*7100*/  @!P0 BRA `(.L_x_169) ;  /* 0x0000000400088947 */ /* 0x000fea0003800000 */
[----:B------:R-:W-:Y:S01]  /*7110*/  LEA R12, R12, UR30, 0x2 ;  /* 0x0000001e0c0c7c11 */ /* 0x000fe2000f8e10ff */
[----:B------:R-:W-:Y:S02]  /*7120*/  IMAD.SHL.U32 R19, R19, 0x80, RZ ;  /* 0x0000008013137824 */ /* 0x000fe400078e00ff */
[----:B------:R-:W-:Y:S02]  /*7130*/  IMAD.MOV.U32 R20, RZ, RZ, RZ ;  /* 0x000000ffff147224 */ /* 0x000fe400078e00ff */
[----:B------:R-:W-:Y:S02]  /*7140*/  IMAD.U32 R22, RZ, RZ, UR13 ;  /* 0x0000000dff167e24 */ /* 0x000fe4000f8e00ff */
[----:B------:R-:W-:Y:S02]  /*7150*/  IMAD.MOV.U32 R4, RZ, RZ, R9 ;  /* 0x000000ffff047224 */ /* 0x000fe400078e0009 */
[----:B------:R-:W-:Y:S02]  /*7160*/  IMAD.MOV.U32 R5, RZ, RZ, R3 ;  /* 0x000000ffff057224 */ /* 0x000fe400078e0003 */
[----:B------:R-:W-:-:S02]  /*7170*/  IMAD.MOV.U32 R6, RZ, RZ, R13 ;  /* 0x000000ffff067224 */ /* 0x000fc400078e000d */
[----:B------:R-:W-:Y:S02]  /*7180*/  IMAD.SHL.U32 R15, R12, 0x20, RZ ;  /* 0x000000200c0f7824 */ /* 0x000fe400078e00ff */
[----:B------:R-:W-:-:S07]  /*7190*/  VIADD R24, R19, 0x40 ;  /* 0x0000004013187836 */ /* 0x000fce0000000000 */
.L_x_172:
[----:B------:R-:W0:Y:S01]  /*71a0*/  S2R R21, SR_CgaCtaId ;  /* 0x0000000000157919 */ /* 0x000e220000008800 */
[----:B------:R-:W-:Y:S02]  /*71b0*/  MOV R12, 0x400 ;  /* 0x00000400000c7802 */ /* 0x000fe40000000f00 */
[----:B------:R-:W-:-:S13]  /*71c0*/  ISETP.NE.AND P1, PT, R0, RZ, PT ;  /* 0x000000ff0000720c */ /* 0x000fda0003f25270 */
[----:B------:R-:W1:Y:S01]  /*71d0*/  @!P1 LDC R14, c[0x0][0x500] ;  /* 0x00014000ff0e9b82 */ /* 0x000e620000000800 */
[----:B0-----:R-:W-:Y:S02]  /*71e0*/  LEA R23, R21, R12, 0x18 ;  /* 0x0000000c15177211 */ /* 0x001fe400078ec0ff */
[----:B------:R-:W-:-:S03]  /*71f0*/  SHF.L.U32 R12, R5, 0x1f, RZ ;  /* 0x0000001f050c7819 */ /* 0x000fc600000006ff */
[----:B------:R-:W-:-:S04]  /*7200*/  IMAD R21, R6, 0x8, R23 ;  /* 0x0000000806157824 */ /* 0x000fc800078e0217 */
[----:B------:R-:W0:Y:S02]  /*7210*/  SYNCS.PHASECHK.TRANS64.TRYWAIT P0, [R21+URZ+0x18], R12 ;  /* 0x0000180c150075a7 */ /* 0x000e24000800017f */
[----:B01----:R-:W-:Y:S05]  /*7220*/  @!P0 BRA `(.L_x_170) ;  /* 0x0000000c00748947 */ /* 0x003fea0003800000 */
.L_x_188:
[----:B0-----:R-:W-:Y:S01]  /*7230*/  PRMT R12, R10, 0x9910, RZ ;  /* 0x000099100a0c7816 */ /* 0x001fe200000000ff */
[----:B------:R0:W-:Y:S03]  /*7240*/  @!P1 SYNCS.ARRIVE.TRANS64 RZ, [R21+URZ], R14 ;  /* 0x0000000e15ff99a7 */ /* 0x0001e6000800003f */
[----:B------:R-:W-:-:S13]  /*7250*/  ISETP.NE.AND P0, PT, R12, 0x2, PT ;  /* 0x000000020c00780c */ /* 0x000fda0003f05270 */
[----:B0-----:R-:W-:Y:S05]  /*7260*/  @P0 BRA `(.L_x_171) ;  /* 0x0000000000040947 */ /* 0x001fea0003800000 */
[----:B------:R-:W-:Y:S01]  /*7270*/  BPT.TRAP 0x1 ;  /* 0x000000040000795c */ /* 0x000fe20000300000 */
.L_x_171:
[----:B------:R-:W-:Y:S01]  /*7280*/  R2UR UR8, R6 ;  /* 0x00000000060872ca */ /* 0x000fe200000e0000 */
[----:B------:R-:W-:Y:S01]  /*7290*/  VIADD R4, R4, 0xffffffff ;  /* 0xffffffff04047836 */ /* 0x000fe20000000000 */
[----:B------:R-:W-:Y:S01]  /*72a0*/  R2UR UR10, R23 ;  /* 0x00000000170a72ca */ /* 0x000fe200000e0000 */
[----:B------:R-:W-:Y:S01]  /*72b0*/  UIADD3 UR14, UP0, UR32, 0xf0, URZ ;  /* 0x000000f0200e7890 */ /* 0x000fe2000ff1e03f */
[----:B------:R-:W-:Y:S01]  /*72c0*/  R2UR UR25, R21 ;  /* 0x00000000151972ca */ /* 0x000fe200000e0000 */
[----:B------:R-:W-:Y:S01]  /*72d0*/  UIADD3 UR34, UP1, UR32, 0x1f0, URZ ;  /* 0x000001f020227890 */ /* 0x000fe2000ff3e03f */
[----:B------:R-:W-:Y:S01]  /*72e0*/  R2UR UR28, R7 ;  /* 0x00000000071c72ca */ /* 0x000fe200000e0000 */
[----:B------:R-:W-:Y:S01]  /*72f0*/  UIADD3.X UR15, URZ, UR33, URZ, UP0, !UPT ;  /* 0x000000213f0f7290 */ /* 0x000fe200087fe43f */
[----:B------:R-:W-:Y:S01]  /*7300*/  R2UR UR26, R20 ;  /* 0x00000000141a72ca */ /* 0x000fe200000e0000 */
[----:B------:R-:W-:Y:S01]  /*7310*/  UPRMT UR29, URZ, 0x5410, UR23 ;  /* 0x000054103f1d7896 */ /* 0x000fe20008000017 */
[----:B------:R-:W-:Y:S01]  /*7320*/  R2UR UR19, R22 ;  /* 0x00000000161372ca */ /* 0x000fe200000e0000 */
[----:B------:R-:W-:Y:S01]  /*7330*/  UIADD3.X UR35, URZ, UR33, URZ, UP1, !UPT ;  /* 0x000000213f237290 */ /* 0x000fe20008ffe43f */
[----:B------:R-:W-:Y:S01]  /*7340*/  R2UR UR27, R15 ;  /* 0x000000000f1b72ca */ /* 0x000fe200000e0000 */
[----:B------:R-:W-:Y:S01]  /*7350*/  USHF.L.U32 UR8, UR8, 0xd, URZ ;  /* 0x0000000d08087899 */ /* 0x000fe2000800063f */
[----:B------:R-:W-:Y:S01]  /*7360*/  R2UR UR18, R19 ;  /* 0x00000000131272ca */ /* 0x000fe200000e0000 */
[----:B------:R-:W-:Y:S01]  /*7370*/  UPRMT UR38, URZ, 0x5410, UR22 ;  /* 0x000054103f267896 */ /* 0x000fe20008000016 */
[----:B------:R-:W-:Y:S01]  /*7380*/  ISETP.GT.AND P1, PT, R4, 0x1, PT ;  /* 0x000000010400780c */ /* 0x000fe20003f24270 */
[----:B------:R-:W-:Y:S01]  /*7390*/  ULEA UR9, UR30, UR8, 0xb ;  /* 0x000000081e097291 */ /* 0x000fe2000f8e583f */
[----:B------:R-:W-:Y:S01]  /*73a0*/  VIADD R6, R6, 0x1 ;  /* 0x0000000106067836 */ /* 0x000fe20000000000 */
[----:B------:R-:W-:Y:S01]  /*73b0*/  ULOP3.LUT UR8, UR8, 0xc00, UR31, 0xf8, !UPT ;  /* 0x00000c0008087892 */ /* 0x000fe2000f8ef81f */
[----:B------:R-:W-:Y:S01]  /*73c0*/  VIADD R22, R22, 0x40 ;  /* 0x0000004016167836 */ /* 0x000fe20000000000 */
[----:B------:R-:W-:Y:S01]  /*73d0*/  ULEA UR9, UR9, UR10, 0x1 ;  /* 0x0000000a09097291 */ /* 0x000fe2000f8e083f */
[----:B------:R-:W-:Y:S01]  /*73e0*/  VIADD R20, R20, 0x40 ;  /* 0x0000004014147836 */ /* 0x000fe20000000000 */
[----:B------:R-:W-:Y:S01]  /*73f0*/  ULEA UR8, UR8, UR10, 0x1 ;  /* 0x0000000a08087291 */ /* 0x000fe2000f8e083f */
[----:B------:R-:W-:Y:S01]  /*7400*/  R2UR UR10, R24 ;  /* 0x00000000180a72ca */ /* 0x000fe200000e0000 */
[----:B------:R-:W-:Y:S01]  /*7410*/  UIADD3 UR24, UR9, 0x100, URZ ;  /* 0x0000010009187890 */ /* 0x000fe2000fffe03f */
[----:B------:R-:W-:Y:S01]  /*7420*/  ISETP.NE.AND P0, PT, R6, 0x3, PT ;  /* 0x000000030600780c */ /* 0x000fe20003f05270 */
[----:B------:R-:W-:-:S02]  /*7430*/  UIADD3 UR16, UR8, 0xc100, URZ ;  /* 0x0000c10008107890 */ /* 0x000fc4000fffe03f */
[----:B------:R-:W-:Y:S01]  /*7440*/  UIADD3 UR8, UR8, 0xe100, URZ ;  /* 0x0000e10008087890 */ /* 0x000fe2000fffe03f */
[----:B------:R-:W-:Y:S01]  /*7450*/  SEL R12, RZ, 0x1, P0 ;  /* 0x00000001ff0c7807 */ /* 0x000fe20000000000 */
[----:B------:R-:W-:Y:S01]  /*7460*/  UMOV UR6, 0x0 ;  /* 0x0000000000067882 */ /* 0x000fe20000000000 */
[----:B------:R-:W-:Y:S01]  /*7470*/  UMOV UR7, 0x10000000 ;  /* 0x1000000000077882 */ /* 0x000fe20000000000 */
[----:B------:R-:W-:Y:S01]  /*7480*/  UMOV UR17, UR25 ;  /* 0x0000001900117c82 */ /* 0x000fe20008000000 */
[----:B------:R-:W-:Y:S01]  /*7490*/  UMOV UR20, UR28 ;  /* 0x0000001c00147c82 */ /* 0x000fe20008000000 */
[----:B------:R-:W-:Y:S01]  /*74a0*/  UMOV UR9, UR25 ;  /* 0x0000001900097c82 */ /* 0x000fe20008000000 */
[----:B------:R-:W-:Y:S01]  /*74b0*/  UMOV UR11, UR19 ;  /* 0x00000013000b7c82 */ /* 0x000fe20008000000 */
[----:B------:R0:W-:Y:S01]  /*74c0*/  UTMALDG.3D.MULTICAST [UR24], [UR14], UR29, desc[UR6] ;  /* 0x000006180e0073b4 */ /* 0x0001e2000801181d */
[----:B------:R-:W-:Y:S01]  /*74d0*/  UMOV UR12, UR28 ;  /* 0x0000001c000c7c82 */ /* 0x000fe20008000000 */
[----:B------:R-:W-:-:S02]  /*74e0*/  LOP3.LUT R5, R5, R12, RZ, 0x3c, !PT ;  /* 0x0000000c05057212 */ /* 0x000fc400078e3cff */
[----:B------:R-:W-:Y:S01]  /*74f0*/  SEL R6, R6, RZ, P0 ;  /* 0x000000ff06067207 */ /* 0x000fe20000000000 */
[----:B------:R0:W-:Y:S01]  /*7500*/  UTMALDG.3D.MULTICAST [UR16], [UR34], UR38, desc[UR6] ;  /* 0x00000610220073b4 */ /* 0x0001e20008011826 */
[----:B------:R0:W-:Y:S02]  /*7510*/  UTMALDG.3D.MULTICAST [UR8], [UR34], UR38, desc[UR6] ;  /* 0x00000608220073b4 */ /* 0x0001e40008011826 */
[----:B0-----:R-:W-:Y:S05]  /*7520*/  @P1 BRA `(.L_x_172) ;  /* 0xfffffffc001c1947 */ /* 0x001fea000383ffff */
.L_x_169:
[----:B------:R-:W-:Y:S05]  /*7530*/  BSYNC B1 ;  /* 0x0000000000017941 */ /* 0x000fea0003800000 */
.L_x_168:
[----:B------:R-:W-:Y:S01]  /*7540*/  LOP3.LUT P1, RZ, R11, 0xff, RZ, 0xc0, !PT ;  /* 0x000000ff0bff7812 */ /* 0x000fe2000782c0ff */
[C---:B------:R-:W-:Y:S01]  /*7550*/  IMAD.IADD R13, R8.reuse, 0x1, R13 ;  /* 0x00000001080d7824 */ /* 0x040fe200078e020d */
[----:B------:R-:W-:Y:S01]  /*7560*/  ULDC.64 UR6, c[0x0][0x650] ;  /* 0x0001940000067ab9 */ /* 0x000fe20000000a00 */
[C---:B------:R-:W-:Y:S01]  /*7570*/  ISETP.GE.U32.AND P2, PT, R8.reuse, 0x3, PT ;  /* 0x000000030800780c */ /* 0x040fe20003f46070 */
[----:B------:R-:W-:Y:S01]  /*7580*/  BSSY B1, `(.L_x_173) ;  /* 0x000006b000017945 */ /* 0x000fe20003800000 */
[----:B------:R-:W-:Y:S01]  /*7590*/  IMAD.MOV.U32 R12, RZ, RZ, -0x1 ;  /* 0xffffffffff0c7424 */ /* 0x000fe200078e00ff */
[----:B------:R-:W-:Y:S01]  /*75a0*/  ISETP.GT.U32.AND P0, PT, R13, 0x2, PT ;  /* 0x000000020d00780c */ /* 0x000fe20003f04070 */
[----:B------:R-:W-:Y:S01]  /*75b0*/  IMAD.MOV.U32 R19, RZ, RZ, -0x1 ;  /* 0xffffffffff137424 */ /* 0x000fe200078e00ff */
[----:B------:R-:W-:Y:S01]  /*75c0*/  PRMT R11, RZ, 0x7610, R11 ;  /* 0x00007610ff0b7816 */ /* 0x000fe2000000000b */
[----:B------:R-:W-:Y:S01]  /*75d0*/  IMAD.MOV.U32 R7, RZ, RZ, -0x1 ;  /* 0xffffffffff077424 */ /* 0x000fe200078e00ff */
[----:B------:R-:W-:-:S03]  /*75e0*/  ISETP.LT.U32.AND P0, PT, R8, 0x3, P0 ;  /* 0x000000030800780c */ /* 0x000fc60000701070 */
[----:B------:R-:W0:Y:S01]  /*75f0*/  @P1 S2R R5, SR_CgaCtaId ;  /* 0x0000000000051919 */ /* 0x000e220000008800 */
[----:B------:R-:W-:-:S04]  /*7600*/  @P1 MOV R4, 0x400 ;  /* 0x0000040000041802 */ /* 0x000fc80000000f00 */
[----:B0-----:R-:W-:Y:S01]  /*7610*/  @P1 LEA R6, R5, R4, 0x18 ;  /* 0x0000000405061211 */ /* 0x001fe200078ec0ff */
[----:B------:R-:W-:Y:S01]  /*7620*/  IMAD.WIDE.U32 R4, R13, -0x55555555, RZ ;  /* 0xaaaaaaab0d047825 */ /* 0x000fe200078e00ff */
[----:B------:R-:W-:Y:S02]  /*7630*/  SEL R4, RZ, 0x1, !P0 ;  /* 0x00000001ff047807 */ /* 0x000fe40004000000 */
[----:B------:R0:W-:Y:S01]  /*7640*/  @P1 SYNCS.ARRIVE.TRANS64.A1T0 RZ, [R6+URZ+0x48], RZ ;  /* 0x000048ff06ff19a7 */ /* 0x0001e2000810003f */
[----:B------:R-:W-:Y:S02]  /*7650*/  IADD3 R16, P1, R16, UR36, RZ ;  /* 0x0000002410107c10 */ /* 0x000fe4000ff3e0ff */
[----:B------:R-:W-:Y:S02]  /*7660*/  LOP3.LUT R3, R3, R4, RZ, 0x3c, !PT ;  /* 0x0000000403037212 */ /* 0x000fe400078e3cff */
[----:B------:R-:W-:Y:S02]  /*7670*/  IADD3.X R17, R17, UR42, RZ, P1, !PT ;  /* 0x0000002a11117c10 */ /* 0x000fe40008ffe4ff */
[----:B------:R-:W-:-:S02]  /*7680*/  ISETP.GE.U32.AND P0, PT, R16, UR6, PT ;  /* 0x0000000610007c0c */ /* 0x000fc4000bf06070 */
[----:B0-----:R-:W-:Y:S02]  /*7690*/  SHF.R.U32.HI R6, RZ, 0x1, R5 ;  /* 0x00000001ff067819 */ /* 0x001fe40000011605 */
[----:B------:R-:W-:Y:S02]  /*76a0*/  ISETP.GE.U32.AND.EX P0, PT, R17, UR7, PT, P0 ;  /* 0x0000000711007c0c */ /* 0x000fe4000bf06100 */
[----:B------:R-:W-:Y:S01]  /*76b0*/  @P2 LOP3.LUT R3, R3, 0x1, R6, 0x78, !PT ;  /* 0x0000000103032812 */ /* 0x000fe200078e7806 */
[----:B------:R-:W-:Y:S01]  /*76c0*/  IMAD R13, R6, -0x3, R13 ;  /* 0xfffffffd060d7824 */ /* 0x000fe200078e020d */
[----:B------:R-:W-:-:S09]  /*76d0*/  PRMT R4, RZ, 0x7610, R4 ;  /* 0x00007610ff047816 */ /* 0x000fd20000000004 */
[----:B------:R-:W-:Y:S05]  /*76e0*/  @P0 BRA `(.L_x_174) ;  /* 0x0000000400500947 */ /* 0x000fea0003800000 */
[----:B------:R-:W0:Y:S01]  /*76f0*/  S2R R15, SR_CTAID.X ;  /* 0x00000000000f7919 */ /* 0x000e220000002500 */
[----:B------:R-:W-:Y:S01]  /*7700*/  ULDC.64 UR6, c[0x0][0x628] ;  /* 0x00018a0000067ab9 */ /* 0x000fe20000000a00 */
[----:B------:R-:W1:Y:S01]  /*7710*/  LDC R20, c[0x0][0x144] ;  /* 0x00005100ff147b82 */ /* 0x000e620000000800 */
[----:B------:R-:W-:Y:S01]  /*7720*/  ISETP.NE.U32.AND P0, PT, RZ, UR6, PT ;  /* 0x00000006ff007c0c */ /* 0x000fe2000bf05070 */
[----:B------:R-:W2:Y:S01]  /*7730*/  S2R R12, SR_CTAID.Y ;  /* 0x00000000000c7919 */ /* 0x000ea20000002600 */
[----:B------:R-:W-:Y:S01]  /*7740*/  ULDC UR8, c[0x0][0x150] ;  /* 0x0000540000087ab9 */ /* 0x000fe20000000800 */
[----:B------:R-:W-:Y:S01]  /*7750*/  ULDC UR9, c[0x0][0x630] ;  /* 0x00018c0000097ab9 */ /* 0x000fe20000000800 */
[----:B------:R-:W-:Y:S01]  /*7760*/  ISETP.NE.AND.EX P0, PT, RZ, UR7, PT, P0 ;  /* 0x00000007ff007c0c */ /* 0x000fe2000bf05300 */
[----:B------:R-:W-:Y:S01]  /*7770*/  IMAD.MOV.U32 R4, RZ, RZ, R16 ;  /* 0x000000ffff047224 */ /* 0x000fe200078e0010 */
[----:B0-----:R-:W-:-:S05]  /*7780*/  I2FP.F32.U32 R5, R15 ;  /* 0x0000000f00057245 */ /* 0x001fca0000201000 */
[----:B------:R-:W-:Y:S01]  /*7790*/  FMUL R21, R5, UR8 ;  /* 0x0000000805157c20 */ /* 0x000fe20008400000 */
[----:B------:R-:W-:-:S05]  /*77a0*/  IMAD.MOV.U32 R5, RZ, RZ, R17 ;  /* 0x000000ffff057224 */ /* 0x000fca00078e0011 */
[----:B--2---:R-:W-:Y:S05]  /*77b0*/  @!P0 BRA `(.L_x_175) ;  /* 0x0000000000288947 */ /* 0x004fea0003800000 */
[----:B------:R-:W-:Y:S02]  /*77c0*/  ULDC UR8, c[0x0][0x634] ;  /* 0x00018d0000087ab9 */ /* 0x000fe40000000800 */
[----:B------:R-:W-:-:S05]  /*77d0*/  IADD3 R5, P0, R16, UR8, RZ ;  /* 0x0000000810057c10 */ /* 0x000fca000ff1e0ff */
[----:B------:R-:W-:-:S04]  /*77e0*/  IMAD.X R19, RZ, RZ, R17, P0 ;  /* 0x000000ffff137224 */ /* 0x000fc800000e0611 */
[----:B------:R-:W-:-:S04]  /*77f0*/  IMAD.WIDE.U32 R6, R19, UR6, RZ ;  /* 0x0000000613067c25 */ /* 0x000fc8000f8e00ff */
[----:B------:R-:W-:-:S04]  /*7800*/  IMAD.WIDE.U32 R6, P0, R5, UR7, R6 ;  /* 0x0000000705067c25 */ /* 0x000fc8000f800006 */
[----:B------:R-:W-:-:S04]  /*7810*/  IMAD.WIDE.U32 R4, R5, UR6, RZ ;  /* 0x0000000605047c25 */ /* 0x000fc8000f8e00ff */
[----:B------:R-:W-:Y:S01]  /*7820*/  IMAD.MOV.U32 R4, RZ, RZ, R7 ;  /* 0x000000ffff047224 */ /* 0x000fe200078e0007 */
[----:B------:R-:W-:Y:S01]  /*7830*/  IADD3 RZ, P1, R5, R6, RZ ;  /* 0x0000000605ff7210 */ /* 0x000fe20007f3e0ff */
[----:B------:R-:W-:-:S04]  /*7840*/  IMAD.X R5, RZ, RZ, RZ, P0 ;  /* 0x000000ffff057224 */ /* 0x000fc800000e06ff */
[----:B------:R-:W-:-:S08]  /*7850*/  IMAD.WIDE.U32.X R4, R19, UR7, R4, P1 ;  /* 0x0000000713047c25 */ /* 0x000fd000088e0404 */
.L_x_175:
[--C-:B------:R-:W-:Y:S01]  /*7860*/  SHF.R.U64 R14, R4, UR9, R5.reuse ;  /* 0x00000009040e7c19 */ /* 0x100fe20008001205 */
[----:B------:R-:W0:Y:S01]  /*7870*/  F2I.U32.TRUNC.NTZ R21, R21 ;  /* 0x0000001500157305 */ /* 0x000e22000020f000 */
[----:B------:R-:W-:Y:S01]  /*7880*/  SHF.R.U32.HI R4, RZ, UR9, R5 ;  /* 0x00000009ff047c19 */ /* 0x000fe20008011605 */
[----:B------:R-:W-:Y:S01]  /*7890*/  ULDC.64 UR6, c[0x0][0x620] ;  /* 0x0001880000067ab9 */ /* 0x000fe20000000a00 */
[----:B------:R-:W-:Y:S01]  /*78a0*/  IADD3 R7, P0, RZ, -R14, RZ ;  /* 0x8000000eff077210 */ /* 0x000fe20007f1e0ff */
[----:B------:R-:W-:-:S04]  /*78b0*/  ULDC.64 UR8, c[0x0][0x640] ;  /* 0x0001900000087ab9 */ /* 0x000fc80000000a00 */
[----:B------:R-:W-:Y:S01]  /*78c0*/  IMAD.X R4, RZ, RZ, ~R4, P0 ;  /* 0x000000ffff047224 */ /* 0x000fe200000e0e04 */
[----:B------:R-:W-:-:S03]  /*78d0*/  ISETP.NE.U32.AND P0, PT, RZ, UR8, PT ;  /* 0x00000008ff007c0c */ /* 0x000fc6000bf05070 */
[----:B------:R-:W-:Y:S01]  /*78e0*/  IMAD R6, R4, UR6, RZ ;  /* 0x0000000604067c24 */ /* 0x000fe2000f8e02ff */
[----:B------:R-:W-:Y:S01]  /*78f0*/  ISETP.NE.AND.EX P0, PT, RZ, UR9, PT, P0 ;  /* 0x00000009ff007c0c */ /* 0x000fe2000bf05300 */
[----:B------:R-:W-:Y:S01]  /*7900*/  IMAD.WIDE.U32 R4, R7, UR6, R16 ;  /* 0x0000000607047c25 */ /* 0x000fe2000f8e0010 */
[----:B------:R-:W-:-:S03]  /*7910*/  ULDC UR6, c[0x0][0x618] ;  /* 0x0001860000067ab9 */ /* 0x000fc60000000800 */
[----:B------:R-:W-:Y:S01]  /*7920*/  IMAD R7, R7, UR7, R6 ;  /* 0x0000000707077c24 */ /* 0x000fe2000f8e0206 */
[----:B------:R-:W-:Y:S01]  /*7930*/  ULDC UR7, c[0x0][0x154] ;  /* 0x0000550000077ab9 */ /* 0x000fe20000000800 */
[----:B0-----:R-:W-:Y:S02]  /*7940*/  IMAD.MOV R6, RZ, RZ, -R21 ;  /* 0x000000ffff067224 */ /* 0x001fe400078e0a15 */
[----:B------:R-:W0:Y:S01]  /*7950*/  LDC R21, c[0x0][0x148] ;  /* 0x00005200ff157b82 */ /* 0x000e220000000800 */
[----:B------:R-:W-:Y:S02]  /*7960*/  IMAD.IADD R5, R5, 0x1, R7 ;  /* 0x0000000105057824 */ /* 0x000fe400078e0207 */
[----:B-1----:R-:W-:Y:S01]  /*7970*/  IMAD R15, R20, R6, R15 ;  /* 0x00000006140f7224 */ /* 0x002fe200078e020f */
[----:B------:R-:W-:Y:S02]  /*7980*/  I2FP.F32.U32 R6, R12 ;  /* 0x0000000c00067245 */ /* 0x000fe40000201000 */
[----:B------:R-:W-:-:S02]  /*7990*/  SHF.R.U64 R19, R4, UR6, R5 ;  /* 0x0000000604137c19 */ /* 0x000fc40008001205 */
[----:B------:R-:W-:Y:S01]  /*79a0*/  SHF.R.U32.HI R4, RZ, UR6, R5 ;  /* 0x00000006ff047c19 */ /* 0x000fe20008011605 */
[----:B------:R-:W-:Y:S01]  /*79b0*/  FMUL R6, R6, UR7 ;  /* 0x0000000706067c20 */ /* 0x000fe20008400000 */
[----:B------:R-:W-:Y:S02]  /*79c0*/  ULDC UR6, c[0x0][0x608] ;  /* 0x0001820000067ab9 */ /* 0x000fe40000000800 */
[--C-:B------:R-:W-:Y:S01]  /*79d0*/  SHF.R.U64 R22, R19, UR6, R4.reuse ;  /* 0x0000000613167c19 */ /* 0x100fe20008001204 */
[----:B------:R1:W2:Y:S01]  /*79e0*/  F2I.U32.TRUNC.NTZ R24, R6 ;  /* 0x0000000600187305 */ /* 0x0002a2000020f000 */
[----:B------:R-:W-:Y:S01]  /*79f0*/  SHF.R.U32.HI R5, RZ, UR6, R4 ;  /* 0x00000006ff057c19 */ /* 0x000fe20008011604 */
[----:B------:R-:W-:-:S03]  /*7a00*/  ULDC UR6, c[0x0][0x658] ;  /* 0x0001960000067ab9 */ /* 0x000fc60000000800 */
[--C-:B------:R-:W-:Y:S02]  /*7a10*/  SHF.R.U64 R20, R22, UR6, R5.reuse ;  /* 0x0000000616147c19 */ /* 0x100fe40008001205 */
[----:B------:R-:W-:-:S03]  /*7a20*/  SHF.R.U32.HI R23, RZ, UR6, R5 ;  /* 0x00000006ff177c19 */ /* 0x000fc60008011605 */
[----:B------:R-:W-:Y:S02]  /*7a30*/  IMAD.MOV.U32 R4, RZ, RZ, R20 ;  /* 0x000000ffff047224 */ /* 0x000fe400078e0014 */
[----:B------:R-:W-:Y:S01]  /*7a40*/  IMAD.MOV.U32 R5, RZ, RZ, R23 ;  /* 0x000000ffff057224 */ /* 0x000fe200078e0017 */
[----:B-1----:R-:W-:Y:S06]  /*7a50*/  @!P0 BRA `(.L_x_176) ;  /* 0x0000000000288947 */ /* 0x002fec0003800000 */
        /* <DEDUP_REMOVED lines=10> */
.L_x_176:
[----:B------:R-:W-:Y:S01]  /*7b00*/  ISETP.NE.AND P0, PT, R2, 0x1, PT ;  /* 0x000000010200780c */ /* 0x000fe20003f05270 */
[----:B------:R-:W-:Y:S01]  /*7b10*/  ULDC UR6, c[0x0][0x648] ;  /* 0x0001920000067ab9 */ /* 0x000fe20000000800 */
[----:B------:R-:W-:Y:S01]  /*7b20*/  LOP3.LUT R22, R22, UR21, RZ, 0xc0, !PT ;  /* 0x0000001516167c12 */ /* 0x000fe2000f8ec0ff */
[----:B--2---:R-:W-:Y:S01]  /*7b30*/  IMAD.MOV R24, RZ, RZ, -R24 ;  /* 0x000000ffff187224 */ /* 0x004fe200078e0a18 */
[----:B------:R-:W-:Y:S01]  /*7b40*/  SHF.R.U64 R5, R4, UR6, R5 ;  /* 0x0000000604057c19 */ /* 0x000fe20008001205 */
[----:B------:R-:W-:Y:S01]  /*7b50*/  ULDC UR6, c[0x0][0x638] ;  /* 0x00018e0000067ab9 */ /* 0x000fe20000000800 */
[----:B------:R-:W-:Y:S01]  /*7b60*/  LOP3.LUT R19, R19, UR4, RZ, 0xc0, !PT ;  /* 0x0000000413137c12 */ /* 0x000fe2000f8ec0ff */
[----:B------:R-:W-:Y:S01]  /*7b70*/  ULDC UR7, c[0x0][0x610] ;  /* 0x0001840000077ab9 */ /* 0x000fe20000000800 */
[----:B------:R-:W-:Y:S02]  /*7b80*/  IMAD.MOV.U32 R4, RZ, RZ, 0x1 ;  /* 0x00000001ff047424 */ /* 0x000fe400078e00ff */
[----:B------:R-:W-:-:S02]  /*7b90*/  IMAD.MOV R7, RZ, RZ, -R5 ;  /* 0x000000ffff077224 */ /* 0x000fc400078e0a05 */
[----:B------:R-:W-:Y:S02]  /*7ba0*/  IMAD R22, R5, UR5, R22 ;  /* 0x0000000505167c24 */ /* 0x000fe4000f8e0216 */
[----:B0-----:R-:W-:Y:S02]  /*7bb0*/  @P0 IMAD R15, R21, R24, R12 ;  /* 0x00000018150f0224 */ /* 0x001fe400078e020c */
[----:B------:R-:W-:Y:S01]  /*7bc0*/  IMAD R20, R7, UR6, R20 ;  /* 0x0000000607147c24 */ /* 0x000fe2000f8e0214 */
[----:B------:R-:W-:Y:S01]  /*7bd0*/  ULDC UR6, c[0x0][0x600] ;  /* 0x0001800000067ab9 */ /* 0x000fe20000000800 */
[----:B------:R-:W-:Y:S02]  /*7be0*/  IMAD R15, R22, UR7, R15 ;  /* 0x00000007160f7c24 */ /* 0x000fe4000f8e020f */
[----:B------:R-:W-:Y:S02]  /*7bf0*/  IMAD R20, R20, UR6, R19 ;  /* 0x0000000614147c24 */ /* 0x000fe4000f8e0213 */
[----:B------:R-:W-:-:S03]  /*7c00*/  IMAD.MOV.U32 R7, RZ, RZ, R14 ;  /* 0x000000ffff077224 */ /* 0x000fc600078e000e */
[----:B------:R-:W-:Y:S02]  /*7c10*/  SEL R19, R20, R15, !P0 ;  /* 0x0000000f14137207 */ /* 0x000fe40004000000 */
[----:B------:R-:W-:-:S07]  /*7c20*/  SEL R12, R15, R20, !P0 ;  /* 0x000000140f0c7207 */ /* 0x000fce0004000000 */
.L_x_174:
[----:B------:R-:W-:Y:S05]  /*7c30*/  BSYNC B1 ;  /* 0x0000000000017941 */ /* 0x000fea0003800000 */
.L_x_173:
[----:B------:R-:W-:-:S13]  /*7c40*/  LOP3.LUT P0, RZ, R4, 0xff, RZ, 0xc0, !PT ;  /* 0x000000ff04ff7812 */ /* 0x000fda000780c0ff */
[----:B------:R-:W-:Y:S05]  /*7c50*/  @P0 BRA `(.L_x_177) ;  /* 0xfffffff4000c0947 */ /* 0x000fea000383ffff */
[----:B------:R-:W-:Y:S05]  /*7c60*/  BSYNC B0 ;  /* 0x0000000000007941 */ /* 0x000fea0003800000 */
.L_x_166:
[----:B------:R-:W-:-:S03]  /*7c70*/  UMOV UR6, 0xffffffff ;  /* 0xffffffff00067882 */ /* 0x000fc60000000000 */
[----:B------:R-:W-:Y:S05]  /*7c80*/  BRA.DIV UR6, `(.L_x_178) ;  /* 0x0000000206f07947 */ /* 0x000fea000b800000 */
[----:B------:R-:W-:-:S13]  /*7c90*/  ELECT P6, URZ, PT ;  /* 0x00000000003f782f */ /* 0x000fda00038c0000 */
.L_x_191:
[----:B------:R-:W-:Y:S04]  /*7ca0*/  BSSY B0, `(.L_x_179) ;  /* 0x0000022000007945 */ /* 0x000fe80003800000 */
[----:B------:R-:W-:Y:S05]  /*7cb0*/  @!P6 BRA `(.L_x_180) ;  /* 0x000000000080e947 */ /* 0x000fea0003800000 */
[----:B------:R-:W-:-:S04]  /*7cc0*/  LOP3.LUT R18, R18, 0x2, RZ, 0xfc, !PT ;  /* 0x0000000212127812 */ /* 0x000fc800078efcff */
[----:B------:R-:W-:-:S13]  /*7cd0*/  ISETP.NE.AND P0, PT, R18, 0x3, PT ;  /* 0x000000031200780c */ /* 0x000fda0003f05270 */
[----:B------:R-:W-:Y:S05]  /*7ce0*/  @!P0 BRA `(.L_x_181) ;  /* 0x0000000000048947 */ /* 0x000fea0003800000 */
[----:B------:R-:W-:Y:S01]  /*7cf0*/  BPT.TRAP 0x1 ;  /* 0x000000040000795c */ /* 0x000fe20000300000 */
.L_x_181:
[----:B------:R-:W0:Y:S01]  /*7d00*/  S2R R5, SR_CgaCtaId ;  /* 0x0000000000057919 */ /* 0x000e220000008800 */
[----:B------:R-:W-:Y:S02]  /*7d10*/  MOV R0, 0x400 ;  /* 0x0000040000007802 */ /* 0x000fe40000000f00 */
[----:B------:R-:W-:Y:S02]  /*7d20*/  SHF.L.U32 R4, R3, 0x1f, RZ ;  /* 0x0000001f03047819 */ /* 0x000fe400000006ff */
[----:B0-----:R-:W-:-:S05]  /*7d30*/  LEA R0, R5, R0, 0x18 ;  /* 0x0000000005007211 */ /* 0x001fca00078ec0ff */
[----:B------:R-:W-:-:S04]  /*7d40*/  VIADD R0, R0, 0x18 ;  /* 0x0000001800007836 */ /* 0x000fc80000000000 */
[C---:B------:R-:W-:Y:S02]  /*7d50*/  IMAD R7, R13.reuse, 0x8, R0 ;  /* 0x000000080d077824 */ /* 0x040fe400078e0200 */
[----:B------:R-:W-:Y:S02]  /*7d60*/  VIADD R13, R13, 0x1 ;  /* 0x000000010d0d7836 */ /* 0x000fe40000000000 */
[----:B------:R-:W0:Y:S03]  /*7d70*/  SYNCS.PHASECHK.TRANS64.TRYWAIT P0, [R7+URZ], R4 ;  /* 0x00000004070075a7 */ /* 0x000e26000800017f */
[----:B------:R-:W-:-:S04]  /*7d80*/  ISETP.NE.AND P1, PT, R13, 0x3, PT ;  /* 0x000000030d00780c */ /* 0x000fc80003f25270 */
[----:B------:R-:W-:Y:S02]  /*7d90*/  SEL R2, RZ, 0x1, P1 ;  /* 0x00000001ff027807 */ /* 0x000fe40000800000 */
[----:B------:R-:W-:Y:S02]  /*7da0*/  SEL R13, R13, RZ, P1 ;  /* 0x000000ff0d0d7207 */ /* 0x000fe40000800000 */
[----:B------:R-:W-:-:S03]  /*7db0*/  LOP3.LUT R9, R3, R2, RZ, 0x3c, !PT ;  /* 0x0000000203097212 */ /* 0x000fc600078e3cff */
[----:B------:R-:W-:Y:S01]  /*7dc0*/  IMAD R6, R13, 0x8, R0 ;  /* 0x000000080d067824 */ /* 0x000fe200078e0200 */
[----:B------:R-:W-:Y:S01]  /*7dd0*/  SHF.L.U32 R5, R9, 0x1f, RZ ;  /* 0x0000001f09057819 */ /* 0x000fe200000006ff */
[----:B0-----:R-:W-:Y:S06]  /*7de0*/  @!P0 BRA `(.L_x_182) ;  /* 0x0000000000b88947 */ /* 0x001fec0003800000 */
.L_x_192:
[----:B------:R-:W1:Y:S01]  /*7df0*/  SYNCS.PHASECHK.TRANS64.TRYWAIT P0, [R6+URZ], R5 ;  /* 0x00000005060075a7 */ /* 0x000e62000800017f */
[----:B------:R-:W-:-:S05]  /*7e00*/  VIADD R2, R13, 0x1 ;  /* 0x000000010d027836 */ /* 0x000fca0000000000 */
[----:B------:R-:W-:-:S04]  /*7e10*/  ISETP.NE.AND P1, PT, R2, 0x3, PT ;  /* 0x000000030200780c */ /* 0x000fc80003f25270 */
[----:B0-----:R-:W-:Y:S02]  /*7e20*/  SEL R4, RZ, 0x1, P1 ;  /* 0x00000001ff047807 */ /* 0x001fe40000800000 */
[----:B------:R-:W-:Y:S02]  /*7e30*/  SEL R3, R2, RZ, P1 ;  /* 0x000000ff02037207 */ /* 0x000fe40000800000 */
[----:B------:R-:W-:Y:S01]  /*7e40*/  LOP3.LUT R4, R9, R4, RZ, 0x3c, !PT ;  /* 0x0000000409047212 */ /* 0x000fe200078e3cff */
[----:B-1----:R-:W-:Y:S06]  /*7e50*/  @!P0 BRA `(.L_x_183) ;  /* 0x0000000000b08947 */ /* 0x002fec0003800000 */
.L_x_193:
[----:B------:R-:W-:Y:S01]  /*7e60*/  IMAD R3, R3, 0x8, R0 ;  /* 0x0000000803037824 */ /* 0x000fe200078e0200 */
[----:B------:R-:W-:-:S07]  /*7e70*/  SHF.L.U32 R0, R4, 0x1f, RZ ;  /* 0x0000001f04007819 */ /* 0x000fce00000006ff */
.L_x_184:
[----:B-1----:R1:W2:Y:S02]  /*7e80*/  SYNCS.PHASECHK.TRANS64.TRYWAIT P0, [R3+URZ], R0 ;  /* 0x00000000030075a7 */ /* 0x0022a4000800017f */
[----:B--2---:R-:W-:Y:S05]  /*7e90*/  @!P0 NANOSLEEP.SYNCS 0x989680 ;  /* 0x009896800000895d */ /* 0x004fea0003900000 */
[----:B------:R-:W2:Y:S02]  /*7ea0*/  @!P0 SYNCS.PHASECHK.TRANS64 P0, [R3+URZ], R0 ;  /* 0x00000000030085a7 */ /* 0x000ea4000800007f */
[----:B--2---:R-:W-:Y:S05]  /*7eb0*/  @!P0 BRA `(.L_x_184) ;  /* 0xfffffffc00f08947 */ /* 0x004fea000383ffff */
.L_x_180:
[----:B------:R-:W-:Y:S05]  /*7ec0*/  BSYNC B0 ;  /* 0x0000000000007941 */ /* 0x000fea0003800000 */
.L_x_179:
[----:B------:R-:W-:Y:S05]  /*7ed0*/  EXIT ;  /* 0x000000000000794d */ /* 0x000fea0003800000 */
.L_x_21:
[----:B-1----:R1:W2:Y:S02]  /*7ee0*/  SYNCS.PHASECHK.TRANS64.TRYWAIT P1, [R3+URZ], R0 ;  /* 0x00000000030075a7 */ /* 0x0022a4000802017f */
[----:B--2---:R-:W-:Y:S05]  /*7ef0*/  @!P1 NANOSLEEP.SYNCS 0x989680 ;  /* 0x009896800000995d */ /* 0x004fea0003900000 */
[----:B------:R-:W2:Y:S02]  /*7f00*/  @!P1 SYNCS.PHASECHK.TRANS64 P1, [R3+URZ], R0 ;  /* 0x00000000030095a7 */ /* 0x000ea4000802007f */
[----:B--2---:R-:W-:Y:S05]  /*7f10*/  @!P1 BRA `(.L_x_21) ;  /* 0xfffffffc00f09947 */ /* 0x004fea000383ffff */
[----:B------:R-:W-:Y:S05]  /*7f20*/  BRA `(.L_x_20) ;  /* 0xffffff9800207947 */ /* 0x000fea000383ffff */
.L_x_26:
[----:B-1----:R1:W2:Y:S02]  /*7f30*/  SYNCS.PHASECHK.TRANS64.TRYWAIT P1, [R5+URZ], R4 ;  /* 0x00000004050075a7 */ /* 0x0022a4000802017f */
[----:B--2---:R-:W-:Y:S05]  /*7f40*/  @!P1 NANOSLEEP.SYNCS 0x989680 ;  /* 0x009896800000995d */ /* 0x004fea0003900000 */
[----:B------:R-:W2:Y:S02]  /*7f50*/  @!P1 SYNCS.PHASECHK.TRANS64 P1, [R5+URZ], R4 ;  /* 0x00000004050095a7 */ /* 0x000ea4000802007f */
[----:B--2---:R-:W-:Y:S05]  /*7f60*/  @!P1 BRA `(.L_x_26) ;  /* 0xfffffffc00f09947 */ /* 0x004fea000383ffff */
[----:B------:R-:W-:Y:S05]  /*7f70*/  BRA `(.L_x_25) ;  /* 0xffffff9800fc7947 */ /* 0x000fea000383ffff */
.L_x_167:
[----:B------:R-:W-:Y:S01]  /*7f80*/  BSSY B1, `(.L_x_185) ;  /* 0x0000006000017945 */ /* 0x000fe20003800000 */
[----:B------:R-:W-:-:S07]  /*7f90*/  IMAD.MOV.U32 R15, RZ, RZ, -0x1 ;  /* 0xffffffffff0f7424 */ /* 0x000fce00078e00ff */
[----:B------:R-:W-:Y:S05]  /*7fa0*/  WARPSYNC.COLLECTIVE R15, `(.L_x_186) ;  /* 0x000000000f0c7348 */ /* 0x000fea0003c00000 */
[----:B------:R-:W-:Y:S02]  /*7fb0*/  ELECT P6, UR62, PT ;  /* 0x00000000003e782f */ /* 0x000fe400038c0000 */
[----:B------:R-:W-:Y:S01]  /*7fc0*/  MOV R14, UR62 ;  /* 0x0000003e000e7c02 */ /* 0x000fe20008000f00 */
[----:B------:R-:W-:Y:S10]  /*7fd0*/  ENDCOLLECTIVE ;  /* 0x000000000000791b */ /* 0x000ff40003800000 */
.L_x_186:
[----:B------:R-:W-:Y:S05]  /*7fe0*/  BSYNC B1 ;  /* 0x0000000000017941 */ /* 0x000fea0003800000 */
.L_x_185:
[----:B------:R-:W-:Y:S05]  /*7ff0*/  BRA `(.L_x_187) ;  /* 0xfffffff000307947 */ /* 0x000fea000383ffff */
.L_x_170:
[----:B0-----:R0:W1:Y:S02]  /*8000*/  SYNCS.PHASECHK.TRANS64.TRYWAIT P0, [R21+URZ+0x18], R12 ;  /* 0x0000180c150075a7 */ /* 0x001064000800017f */
[----:B-1----:R-:W-:Y:S05]  /*8010*/  @!P0 NANOSLEEP.SYNCS 0x989680 ;  /* 0x009896800000895d */ /* 0x002fea0003900000 */
[----:B------:R-:W1:Y:S02]  /*8020*/  @!P0 SYNCS.PHASECHK.TRANS64 P0, [R21+URZ+0x18], R12 ;  /* 0x0000180c150085a7 */ /* 0x000e64000800007f */
[----:B-1----:R-:W-:Y:S05]  /*8030*/  @!P0 BRA `(.L_x_170) ;  /* 0xfffffffc00f08947 */ /* 0x002fea000383ffff */
[----:B------:R-:W-:Y:S05]  /*8040*/  BRA `(.L_x_188) ;  /* 0xfffffff000787947 */ /* 0x000fea000383ffff */
.L_x_178:
[----:B------:R-:W-:Y:S01]  /*8050*/  BSSY B0, `(.L_x_189) ;  /* 0x0000006000007945 */ /* 0x000fe20003800000 */
[----:B------:R-:W-:-:S07]  /*8060*/  IMAD.MOV.U32 R15, RZ, RZ, -0x1 ;  /* 0xffffffffff0f7424 */ /* 0x000fce00078e00ff */
[----:B------:R-:W-:Y:S05]  /*8070*/  WARPSYNC.COLLECTIVE R15, `(.L_x_190) ;  /* 0x000000000f0c7348 */ /* 0x000fea0003c00000 */
[----:B------:R-:W-:Y:S02]  /*8080*/  ELECT P6, UR62, PT ;  /* 0x00000000003e782f */ /* 0x000fe400038c0000 */
[----:B------:R-:W-:Y:S01]  /*8090*/  MOV R14, UR62 ;  /* 0x0000003e000e7c02 */ /* 0x000fe20008000f00 */
[----:B------:R-:W-:Y:S10]  /*80a0*/  ENDCOLLECTIVE ;  /* 0x000000000000791b */ /* 0x000ff40003800000 */
.L_x_190:
[----:B------:R-:W-:Y:S05]  /*80b0*/  BSYNC B0 ;  /* 0x0000000000007941 */ /* 0x000fea0003800000 */
.L_x_189:
[----:B------:R-:W-:Y:S05]  /*80c0*/  BRA `(.L_x_191) ;  /* 0xfffffff800f47947 */ /* 0x000fea000383ffff */
.L_x_182:
[----:B0-----:R0:W1:Y:S02]  /*80d0*/  SYNCS.PHASECHK.TRANS64.TRYWAIT P0, [R7+URZ], R4 ;  /* 0x00000004070075a7 */ /* 0x001064000800017f */
[----:B-1----:R-:W-:Y:S05]  /*80e0*/  @!P0 NANOSLEEP.SYNCS 0x989680 ;  /* 0x009896800000895d */ /* 0x002fea0003900000 */
[----:B------:R-:W1:Y:S02]  /*80f0*/  @!P0 SYNCS.PHASECHK.TRANS64 P0, [R7+URZ], R4 ;  /* 0x00000004070085a7 */ /* 0x000e64000800007f */
[----:B-1----:R-:W-:Y:S05]  /*8100*/  @!P0 BRA `(.L_x_182) ;  /* 0xfffffffc00f08947 */ /* 0x002fea000383ffff */
[----:B------:R-:W-:Y:S05]  /*8110*/  BRA `(.L_x_192) ;  /* 0xfffffffc00347947 */ /* 0x000fea000383ffff */
.L_x_183:
[----:B0-----:R0:W1:Y:S02]  /*8120*/  SYNCS.PHASECHK.TRANS64.TRYWAIT P0, [R6+URZ], R5 ;  /* 0x00000005060075a7 */ /* 0x001064000800017f */
[----:B-1----:R-:W-:Y:S05]  /*8130*/  @!P0 NANOSLEEP.SYNCS 0x989680 ;  /* 0x009896800000895d */ /* 0x002fea0003900000 */
[----:B------:R-:W1:Y:S02]  /*8140*/  @!P0 SYNCS.PHASECHK.TRANS64 P0, [R6+URZ], R5 ;  /* 0x00000005060085a7 */ /* 0x000e64000800007f */
[----:B-1----:R-:W-:Y:S05]  /*8150*/  @!P0 BRA `(.L_x_183) ;  /* 0xfffffffc00f08947 */ /* 0x002fea000383ffff */
[----:B------:R-:W-:Y:S05]  /*8160*/  BRA `(.L_x_193) ;  /* 0xfffffffc003c7947 */ /* 0x000fea000383ffff */
.L_x_194:
[----:B------:R-:W-:-:S00]  /*8170*/  BRA `(.L_x_194) ;  /* 0xfffffffc00fc7947 */ /* 0x000fc0000383ffff */
[----:B------:R-:W-:-:S00]  /*8180*/  NOP ;  /* 0x0000000000007918 */ /* 0x000fc00000000000 */
[----:B------:R-:W-:-:S00]  /*8190*/  NOP ;  /* 0x0000000000007918 */ /* 0x000fc00000000000 */
[----:B------:R-:W-:-:S00]  /*81a0*/  NOP ;  /* 0x0000000000007918 */ /* 0x000fc00000000000 */
[----:B------:R-:W-:-:S00]  /*81b0*/  NOP ;  /* 0x0000000000007918 */ /* 0x000fc00000000000 */
[----:B------:R-:W-:-:S00]  /*81c0*/  NOP ;  /* 0x0000000000007918 */ /* 0x000fc00000000000 */
[----:B------:R-:W-:-:S00]  /*81d0*/  NOP ;  /* 0x0000000000007918 */ /* 0x000fc00000000000 */
[----:B------:R-:W-:-:S00]  /*81e0*/  NOP ;  /* 0x0000000000007918 */ /* 0x000fc00000000000 */
[----:B------:R-:W-:-:S00]  /*81f0*/  NOP ;  /* 0x0000000000007918 */ /* 0x000fc00000000000 */
.L_x_195:


//--------------------- .nv.global.init           --------------------------
	.section	.nv.global.init,"aw",@progbits
.nv.global.init:
	.type		$str$22,@object
	.size		$str$22,($str$23 - $str$22)
$str$22:
        /*0000*/ 	.byte	0x6b, 0x5f, 0x74, 0x69, 0x6c, 0x65, 0x5f, 0x63, 0x6f, 0x75, 0x6e, 0x74, 0x20, 0x3e, 0x3d, 0x20
        /*0010*/ 	.byte	0x31, 0x00
	.type		$str$23,@object
	.size		$str$23,(__unnamed_1 - $str$23)
$str$23:
        /*0012*/ 	.byte	0x2f, 0x74, 0x6d, 0x70, 0x2f, 0x63, 0x75, 0x74, 0x6c, 0x61, 0x73, 0x73, 0x5f, 0x73, 0x77, 0x65
        /*0022*/ 	.byte	0x65, 0x70, 0x5f, 0x73, 0x72, 0x63, 0x2f, 0x69, 0x6e, 0x63, 0x6c, 0x75, 0x64, 0x65, 0x2f, 0x63
        /*0032*/ 	.byte	0x75, 0x74, 0x6c, 0x61, 0x73, 0x73, 0x2f, 0x67, 0x65, 0x6d, 0x6d, 0x2f, 0x63, 0x6f, 0x6c, 0x6c
        /*0042*/ 	.byte	0x65, 0x63, 0x74, 0x69, 0x76, 0x65, 0x2f, 0x73, 0x6d, 0x39, 0x30, 0x5f, 0x6d, 0x6d, 0x61, 0x5f
        /*0052*/ 	.byte	0x74, 0x6d, 0x61, 0x5f, 0x67, 0x6d, 0x6d, 0x61, 0x5f, 0x73, 0x73, 0x5f, 0x77, 0x61, 0x72, 0x70
        /*0062*/ 	.byte	0x73, 0x70, 0x65, 0x63, 0x69, 0x61, 0x6c, 0x69, 0x7a, 0x65, 0x64, 0x2e, 0x68, 0x70, 0x70, 0x00
	.type		__unnamed_1,@object
	.size		__unnamed_1,(.L_0 - __unnamed_1)
__unnamed_1:
        /*0072*/ 	.byte	0x76, 0x6f, 0x69, 0x64, 0x20, 0x63, 0x75, 0x74, 0x6c, 0x61, 0x73, 0x73, 0x3a, 0x3a, 0x67, 0x65
        /* <DEDUP_REMOVED lines=181> */
.L_0:


//--------------------- .nv.shared._ZN7cutlass13device_kernelINS_4gemm6kernel13GemmUniversalIN4cute5tupleIJiiiiEEENS1_10collective13CollectiveMmaINS1_34MainloopSm90TmaGmmaWarpSpecializedILi3ENS5_IJNS4_1CILi4EEESB_NSA_ILi1EEEEEENS1_35KernelTmaWarpSpecializedCooperativeEEENS5_IJNSA_ILi128EEESG_NSA_ILi64EEEEEENS_6half_tENS5_IJlSC_lEEESJ_NS5_IJSC_llEEENS4_8TiledMMAINS4_8MMA_AtomIJNS4_4SM904GMMA26MMA_64x128x16_F32F16F16_SSILNSP_5MajorE0ELSR_1ELNSP_7ScaleInE1ELSS_1EEEEEENS4_6LayoutINS5_IJNSA_ILi2EEESC_SC_EEENS5_IJSC_NSA_ILi0EEESY_EEEEENS5_IJNS4_10UnderscoreES11_S11_EEEEENS4_23SM90_TMA_LOAD_MULTICASTENS4_14ComposedLayoutINS4_7SwizzleILi3ELi4ELi3EEENS4_18smem_ptr_flag_bitsILi16EEENSV_INS5_IJNSA_ILi8EEESH_EEENS5_IJSH_SC_EEEEEEEvNS4_8identityES14_NS15_IS17_S19_NSV_INS5_IJSH_S1A_EEENS5_IJSC_SH_EEEEEEEvS1F_EENS_8epilogue10collective6detail29Sm90TmaWarpSpecializedAdapterINS1M_15DefaultEpilogueISJ_SK_SK_NS1L_6thread17LinearCombinationISJ_Li1EffLNS1Q_9ScaleType4KindE0ELNS_15FloatRoundStyleE2ESJ_EENS1_15EpilogueDefaultEEEEEvvEEEEvNT_6ParamsE --------------------------
	.section	.nv.shared._ZN7cutlass13device_kernelINS_4gemm6kernel13GemmUniversalIN4cute5tupleIJiiiiEEENS1_10collective13CollectiveMmaINS1_34MainloopSm90TmaGmmaWarpSpecializedILi3ENS5_IJNS4_1CILi4EEESB_NSA_ILi1EEEEEENS1_35KernelTmaWarpSpecializedCooperativeEEENS5_IJNSA_ILi128EEESG_NSA_ILi64EEEEEENS_6half_tENS5_IJlSC_lEEESJ_NS5_IJSC_llEEENS4_8TiledMMAINS4_8MMA_AtomIJNS4_4SM904GMMA26MMA_64x128x16_F32F16F16_SSILNSP_5MajorE0ELSR_1ELNSP_7ScaleInE1ELSS_1EEEEEENS4_6LayoutINS5_IJNSA_ILi2EEESC_SC_EEENS5_IJSC_NSA_ILi0EEESY_EEEEENS5_IJNS4_10UnderscoreES11_S11_EEEEENS4_23SM90_TMA_LOAD_MULTICASTENS4_14ComposedLayoutINS4_7SwizzleILi3ELi4ELi3EEENS4_18smem_ptr_flag_bitsILi16EEENSV_INS5_IJNSA_ILi8EEESH_EEENS5_IJSH_SC_EEEEEEEvNS4_8identityES14_NS15_IS17_S19_NSV_INS5_IJSH_S1A_EEENS5_IJSC_SH_EEEEEEEvS1F_EENS_8epilogue10collective6detail29Sm90TmaWarpSpecializedAdapterINS1M_15DefaultEpilogueISJ_SK_SK_NS1L_6thread17LinearCombinationISJ_Li1EffLNS1Q_9ScaleType4KindE0ELNS_15FloatRoundStyleE2ESJ_EENS1_15EpilogueDefaultEEEEEvvEEEEvNT_6ParamsE,"aw",@nobits
	.sectionflags	@""
	.align	16
	.zero		1024


//--------------------- .nv.shared.reserved.0     --------------------------
	.section	.nv.shared.reserved.0,"aw",@nobits
	.weak		__nv_reservedSMEM_offset_0_alias
	.size		__nv_reservedSMEM_offset_0_alias, 0, 0
	.other		__nv_reservedSMEM_offset_0_alias,@"STO_CUDA_RESERVED_SHARED STV_DEFAULT"
__nv_reservedSMEM_offset_0_alias:
	.zero		0


//--------------------- .nv.global                --------------------------
	.section	.nv.global,"aw",@nobits
.nv.global:
	.type		_ZN40_INTERNAL_ecefbc1d_4_k_cu_55212114_291334cute1_E,@object
	.size		_ZN40_INTERNAL_ecefbc1d_4_k_cu_55212114_291334cute1_E,(_ZN40_INTERNAL_ecefbc1d_4_k_cu_55212114_291334cuda3std3__45__cpo6cbeginE - _ZN40_INTERNAL_ecefbc1d_4_k_cu_55212114_291334cute1_E)
_ZN40_INTERNAL_ecefbc1d_4_k_cu_55212114_291334cute1_E:
	.zero		1
	.type		_ZN40_INTERNAL_ecefbc1d_4_k_cu_55212114_291334cuda3std3__45__cpo6cbeginE,@object
	.size		_ZN40_INTERNAL_ecefbc1d_4_k_cu_55212114_291334cuda3std3__45__cpo6cbeginE,(_ZN40_INTERNAL_ecefbc1d_4_k_cu_55212114_291334cuda3std3__48in_placeE - _ZN40_INTERNAL_ecefbc1d_4_k_cu_55212114_291334cuda3std3__45__cpo6cbeginE)
_ZN40_INTERNAL_ecefbc1d_4_k_cu_55212114_291334cuda3std3__45__cpo6cbeginE:
	.zero		1
	.type		_ZN40_INTERNAL_ecefbc1d_4_k_cu_55212114_291334cuda3std3__48in_placeE,@object
	.size		_ZN40_INTERNAL_ecefbc1d_4_k_cu_55212114_291334cuda3std3__48in_placeE,(_ZN40_INTERNAL_ecefbc1d_4_k_cu_55212114_291334cuda3std6ranges3__45__cpo9iter_moveE - _ZN40_INTERNAL_ecefbc1d_4_k_cu_55212114_291334cuda3std3__48in_placeE)
_ZN40_INTERNAL_ecefbc1d_4_k_cu_55212114_291334cuda3std3__48in_placeE:
	.zero		1
	.type		_ZN40_INTERNAL_ecefbc1d_4_k_cu_55212114_291334cuda3std6ranges3__45__cpo9iter_moveE,@object
	.size		_ZN40_INTERNAL_ecefbc1d_4_k_cu_55212114_291334cuda3std6ranges3__45__cpo9iter_moveE,(_ZN40_INTERNAL_ecefbc1d_4_k_cu_55212114_291334cuda3std3__45__cpo5beginE - _ZN40_INTERNAL_ecefbc1d_4_k_cu_55212114_291334cuda3std6ranges3__45__cpo9iter_moveE)
_ZN40_INTERNAL_ecefbc1d_4_k_cu_55212114_291334cuda3std6ranges3__45__cpo9iter_moveE:
	.zero		1
	.type		_ZN40_INTERNAL_ecefbc1d_4_k_cu_55212114_291334cuda3std3__45__cpo5beginE,@object
	.size		_ZN40_INTERNAL_ecefbc1d_4_k_cu_55212114_291334cuda3std3__45__cpo5beginE,(_ZN40_INTERNAL_ecefbc1d_4_k_cu_55212114_291334cuda3std3__442_GLOBAL__N__ecefbc1d_4_k_cu_55212114_291336ignoreE - _ZN40_INTERNAL_ecefbc1d_4_k_cu_55212114_291334cuda3std3__45__cpo5beginE)
_ZN40_INTERNAL_ecefbc1d_4_k_cu_55212114_291334cuda3std3__45__cpo5beginE:
	.zero		1
	.type		_ZN40_INTERNAL_ecefbc1d_4_k_cu_55212114_291334cuda3std3__442_GLOBAL__N__ecefbc1d_4_k_cu_55212114_291336ignoreE,@object
	.size		_ZN40_INTERNAL_ecefbc1d_4_k_cu_55212114_291334cuda3std3__442_GLOBAL__N__ecefbc1d_4_k_cu_55212114_291336ignoreE,(_ZN40_INTERNAL_ecefbc1d_4_k_cu_55212114_291334cute7productE - _ZN40_INTERNAL_ecefbc1d_4_k_cu_55212114_291334cuda3std3__442_GLOBAL__N__ecefbc1d_4_k_cu_55212114_291336ignoreE)
_ZN40_INTERNAL_ecefbc1d_4_k_cu_55212114_291334cuda3std3__442_GLOBAL__N__ecefbc1d_4_k_cu_55212114_291336ignoreE:
	.zero		1
	.type		_ZN40_INTERNAL_ecefbc1d_4_k_cu_55212114_291334cute7productE,@object
	.size		_ZN40_INTERNAL_ecefbc1d_4_k_cu_55212114_291334cute7productE,(_ZN40_INTERNAL_ecefbc1d_4_k_cu_55212114_291334cuda3std3__45__cpo3endE - _ZN40_INTERNAL_ecefbc1d_4_k_cu_55212114_291334cute7productE)
_ZN40_INTERNAL_ecefbc1d_4_k_cu_55212114_291334cute7productE:
	.zero		1
	.type		_ZN40_INTERNAL_ecefbc1d_4_k_cu_55212114_291334cuda3std3__45__cpo3endE,@object
	.size		_ZN40_INTERNAL_ecefbc1d_4_k_cu_55212114_291334cuda3std3__45__cpo3endE,(_ZN40_INTERNAL_ecefbc1d_4_k_cu_55212114_291334cuda3std3__419piecewise_constructE - _ZN40_INTERNAL_ecefbc1d_4_k_cu_55212114_291334cuda3std3__45__cpo3endE)
_ZN40_INTERNAL_ecefbc1d_4_k_cu_55212114_291334cuda3std3__45__cpo3endE:
	.zero		1
	.type		_ZN40_INTERNAL_ecefbc1d_4_k_cu_55212114_291334cuda3std3__419piecewise_constructE,@object
	.size		_ZN40_INTERNAL_ecefbc1d_4_k_cu_55212114_291334cuda3std3__419piecewise_constructE,(_ZN40_INTERNAL_ecefbc1d_4_k_cu_55212114_291334cuda3std3__45__cpo4cendE - _ZN40_INTERNAL_ecefbc1d_4_k_cu_55212114_291334cuda3std3__419piecewise_constructE)
_ZN40_INTERNAL_ecefbc1d_4_k_cu_55212114_291334cuda3std3__419piecewise_constructE:
	.zero		1
	.type		_ZN40_INTERNAL_ecefbc1d_4_k_cu_55212114_291334cuda3std3__45__cpo4cendE,@object
	.size		_ZN40_INTERNAL_ecefbc1d_4_k_cu_55212114_291334cuda3std3__45__cpo4cendE,(_ZN40_INTERNAL_ecefbc1d_4_k_cu_55212114_291334cuda3std6ranges3__45__cpo4swapE - _ZN40_INTERNAL_ecefbc1d_4_k_cu_55212114_291334cuda3std3__45__cpo4cendE)
_ZN40_INTERNAL_ecefbc1d_4_k_cu_55212114_291334cuda3std3__45__cpo4cendE:
	.zero		1
	.type		_ZN40_INTERNAL_ecefbc1d_4_k_cu_55212114_291334cuda3std6ranges3__45__cpo4swapE,@object
	.size		_ZN40_INTERNAL_ecefbc1d_4_k_cu_55212114_291334cuda3std6ranges3__45__cpo4swapE,(.L_8 - _ZN40_INTERNAL_ecefbc1d_4_k_cu_55212114_291334cuda3std6ranges3__45__cpo4swapE)
_ZN40_INTERNAL_ecefbc1d_4_k_cu_55212114_291334cuda3std6ranges3__45__cpo4swapE:
	.zero		1
.L_8:


//--------------------- .nv.constant0._ZN7cutlass13device_kernelINS_4gemm6kernel13GemmUniversalIN4cute5tupleIJiiiiEEENS1_10collective13CollectiveMmaINS1_34MainloopSm90TmaGmmaWarpSpecializedILi3ENS5_IJNS4_1CILi4EEESB_NSA_ILi1EEEEEENS1_35KernelTmaWarpSpecializedCooperativeEEENS5_IJNSA_ILi128EEESG_NSA_ILi64EEEEEENS_6half_tENS5_IJlSC_lEEESJ_NS5_IJSC_llEEENS4_8TiledMMAINS4_8MMA_AtomIJNS4_4SM904GMMA26MMA_64x128x16_F32F16F16_SSILNSP_5MajorE0ELSR_1ELNSP_7ScaleInE1ELSS_1EEEEEENS4_6LayoutINS5_IJNSA_ILi2EEESC_SC_EEENS5_IJSC_NSA_ILi0EEESY_EEEEENS5_IJNS4_10UnderscoreES11_S11_EEEEENS4_23SM90_TMA_LOAD_MULTICASTENS4_14ComposedLayoutINS4_7SwizzleILi3ELi4ELi3EEENS4_18smem_ptr_flag_bitsILi16EEENSV_INS5_IJNSA_ILi8EEESH_EEENS5_IJSH_SC_EEEEEEEvNS4_8identityES14_NS15_IS17_S19_NSV_INS5_IJSH_S1A_EEENS5_IJSC_SH_EEEEEEEvS1F_EENS_8epilogue10collective6detail29Sm90TmaWarpSpecializedAdapterINS1M_15DefaultEpilogueISJ_SK_SK_NS1L_6thread17LinearCombinationISJ_Li1EffLNS1Q_9ScaleType4KindE0ELNS_15FloatRoundStyleE2ESJ_EENS1_15EpilogueDefaultEEEEEvvEEEEvNT_6ParamsE --------------------------
	.section	.nv.constant0._ZN7cutlass13device_kernelINS_4gemm6kernel13GemmUniversalIN4cute5tupleIJiiiiEEENS1_10collective13CollectiveMmaINS1_34MainloopSm90TmaGmmaWarpSpecializedILi3ENS5_IJNS4_1CILi4EEESB_NSA_ILi1EEEEEENS1_35KernelTmaWarpSpecializedCooperativeEEENS5_IJNSA_ILi128EEESG_NSA_ILi64EEEEEENS_6half_tENS5_IJlSC_lEEESJ_NS5_IJSC_llEEENS4_8TiledMMAINS4_8MMA_AtomIJNS4_4SM904GMMA26MMA_64x128x16_F32F16F16_SSILNSP_5MajorE0ELSR_1ELNSP_7ScaleInE1ELSS_1EEEEEENS4_6LayoutINS5_IJNSA_ILi2EEESC_SC_EEENS5_IJSC_NSA_ILi0EEESY_EEEEENS5_IJNS4_10UnderscoreES11_S11_EEEEENS4_23SM90_TMA_LOAD_MULTICASTENS4_14ComposedLayoutINS4_7SwizzleILi3ELi4ELi3EEENS4_18smem_ptr_flag_bitsILi16EEENSV_INS5_IJNSA_ILi8EEESH_EEENS5_IJSH_SC_EEEEEEEvNS4_8identityES14_NS15_IS17_S19_NSV_INS5_IJSH_S1A_EEENS5_IJSC_SH_EEEEEEEvS1F_EENS_8epilogue10collective6detail29Sm90TmaWarpSpecializedAdapterINS1M_15DefaultEpilogueISJ_SK_SK_NS1L_6thread17LinearCombinationISJ_Li1EffLNS1Q_9ScaleType4KindE0ELNS_15FloatRoundStyleE2ESJ_EENS1_15EpilogueDefaultEEEEEvvEEEEvNT_6ParamsE,"a",@progbits
	.sectionflags	@""
	.align	4
.nv.constant0._ZN7cutlass13device_kernelINS_4gemm6kernel13GemmUniversalIN4cute5tupleIJiiiiEEENS1_10collective13CollectiveMmaINS1_34MainloopSm90TmaGmmaWarpSpecializedILi3ENS5_IJNS4_1CILi4EEESB_NSA_ILi1EEEEEENS1_35KernelTmaWarpSpecializedCooperativeEEENS5_IJNSA_ILi128EEESG_NSA_ILi64EEEEEENS_6half_tENS5_IJlSC_lEEESJ_NS5_IJSC_llEEENS4_8TiledMMAINS4_8MMA_AtomIJNS4_4SM904GMMA26MMA_64x128x16_F32F16F16_SSILNSP_5MajorE0ELSR_1ELNSP_7ScaleInE1ELSS_1EEEEEENS4_6LayoutINS5_IJNSA_ILi2EEESC_SC_EEENS5_IJSC_NSA_ILi0EEESY_EEEEENS5_IJNS4_10UnderscoreES11_S11_EEEEENS4_23SM90_TMA_LOAD_MULTICASTENS4_14ComposedLayoutINS4_7SwizzleILi3ELi4ELi3EEENS4_18smem_ptr_flag_bitsILi16EEENSV_INS5_IJNSA_ILi8EEESH_EEENS5_IJSH_SC_EEEEEEEvNS4_8identityES14_NS15_IS17_S19_NSV_INS5_IJSH_S1A_EEENS5_IJSC_SH_EEEEEEEvS1F_EENS_8epilogue10collective6detail29Sm90TmaWarpSpecializedAdapterINS1M_15DefaultEpilogueISJ_SK_SK_NS1L_6thread17LinearCombinationISJ_Li1EffLNS1Q_9ScaleType4KindE0ELNS_15FloatRoundStyleE2ESJ_EENS1_15EpilogueDefaultEEEEEvvEEEEvNT_6ParamsE:
	.zero		1664


//--------------------- SYMBOLS --------------------------

	.type		.nv.reservedSmem.offset0,@object
	.size		.nv.reservedSmem.offset0,0x4
	.type		__assertfail,@function
